//
// Generated by NVIDIA NVVM Compiler
//
// Compiler Build ID: CL-36424714
// Cuda compilation tools, release 13.0, V13.0.88
// Based on NVVM 20.0.0
//

.version 9.0
.target sm_100
.address_size 64

	// .globl	_Z12sequence_gpuPii
.func  (.param .align 16 .b8 func_retval0[16]) __internal_trig_reduction_slowpathd
(
	.param .b64 __internal_trig_reduction_slowpathd_param_0
)
;
.global .align 8 .b8 __cudart_i2opi_d[144] = {8, 93, 141, 31, 177, 95, 251, 107, 234, 146, 82, 138, 247, 57, 7, 61, 123, 241, 229, 235, 199, 186, 39, 117, 45, 234, 95, 158, 102, 63, 70, 79, 183, 9, 203, 39, 207, 126, 54, 109, 31, 109, 10, 90, 139, 17, 47, 239, 15, 152, 5, 222, 255, 151, 248, 31, 59, 40, 249, 189, 139, 95, 132, 156, 244, 57, 83, 131, 57, 214, 145, 57, 65, 126, 95, 180, 38, 112, 156, 233, 132, 68, 187, 46, 245, 53, 130, 232, 62, 167, 41, 177, 28, 235, 29, 254, 28, 146, 209, 9, 234, 46, 73, 6, 224, 210, 77, 66, 58, 110, 36, 183, 97, 197, 187, 222, 171, 99, 81, 254, 65, 144, 67, 60, 153, 149, 98, 219, 192, 221, 52, 245, 209, 87, 39, 252, 41, 21, 68, 78, 110, 131, 249, 162};
.global .align 16 .b8 __cudart_sin_cos_coeffs[128] = {70, 210, 176, 44, 241, 229, 90, 190, 146, 227, 172, 105, 227, 29, 199, 62, 161, 98, 219, 25, 160, 1, 42, 191, 24, 8, 17, 17, 17, 17, 129, 63, 84, 85, 85, 85, 85, 85, 197, 191, 0, 0, 0, 0, 0, 0, 0, 0, 0, 0, 0, 0, 0, 0, 0, 0, 100, 129, 253, 32, 131, 255, 168, 189, 40, 133, 239, 193, 167, 238, 33, 62, 217, 230, 6, 142, 79, 126, 146, 190, 233, 188, 221, 25, 160, 1, 250, 62, 71, 93, 193, 22, 108, 193, 86, 191, 81, 85, 85, 85, 85, 85, 165, 63, 0, 0, 0, 0, 0, 0, 224, 191, 0, 0, 0, 0, 0, 0, 240, 63};

.visible .entry _Z12sequence_gpuPii(
	.param .u64 .ptr .align 1 _Z12sequence_gpuPii_param_0,
	.param .u32 _Z12sequence_gpuPii_param_1
)
{
	.reg .pred 	%p<2>;
	.reg .b32 	%r<6>;
	.reg .b64 	%rd<5>;

	ld.param.u64 	%rd1, [_Z12sequence_gpuPii_param_0];
	ld.param.u32 	%r2, [_Z12sequence_gpuPii_param_1];
	mov.u32 	%r3, %ctaid.x;
	mov.u32 	%r4, %ntid.x;
	mov.u32 	%r5, %tid.x;
	mad.lo.s32 	%r1, %r3, %r4, %r5;
	setp.ge.s32 	%p1, %r1, %r2;
	@%p1 bra 	$L__BB0_2;
	cvta.to.global.u64 	%rd2, %rd1;
	mul.wide.s32 	%rd3, %r1, 4;
	add.s64 	%rd4, %rd2, %rd3;
	st.global.u32 	[%rd4], %r1;
$L__BB0_2:
	ret;

}
	// .globl	_Z21wrap_expression_1_GPUPdS_
.visible .entry _Z21wrap_expression_1_GPUPdS_(
	.param .u64 .ptr .align 1 _Z21wrap_expression_1_GPUPdS__param_0,
	.param .u64 .ptr .align 1 _Z21wrap_expression_1_GPUPdS__param_1
)
{
	.reg .pred 	%p<13>;
	.reg .b32 	%r<42>;
	.reg .b64 	%rd<21>;
	.reg .b64 	%fd<115>;

	ld.param.u64 	%rd2, [_Z21wrap_expression_1_GPUPdS__param_0];
	ld.param.u64 	%rd3, [_Z21wrap_expression_1_GPUPdS__param_1];
	cvta.to.global.u64 	%rd4, %rd3;
	mov.u32 	%r17, %ctaid.x;
	mov.u32 	%r18, %ntid.x;
	mov.u32 	%r19, %tid.x;
	mad.lo.s32 	%r1, %r17, %r18, %r19;
	mul.lo.s32 	%r20, %r1, 3;
	mul.wide.s32 	%rd5, %r20, 8;
	add.s64 	%rd1, %rd4, %rd5;
	ld.global.f64 	%fd24, [%rd1];
	mul.f64 	%fd25, %fd24, 0d400921FB54442D18;
	fma.rn.f64 	%fd1, %fd24, 0d400921FB54442D18, %fd25;
	abs.f64 	%fd2, %fd1;
	setp.neu.f64 	%p1, %fd2, 0d7FF0000000000000;
	@%p1 bra 	$L__BB1_2;
	mov.f64 	%fd31, 0d0000000000000000;
	mul.rn.f64 	%fd110, %fd1, %fd31;
	mov.b32 	%r37, 1;
	bra.uni 	$L__BB1_5;
$L__BB1_2:
	mul.f64 	%fd26, %fd1, 0d3FE45F306DC9C883;
	cvt.rni.s32.f64 	%r36, %fd26;
	cvt.rn.f64.s32 	%fd27, %r36;
	fma.rn.f64 	%fd28, %fd27, 0dBFF921FB54442D18, %fd1;
	fma.rn.f64 	%fd29, %fd27, 0dBC91A62633145C00, %fd28;
	fma.rn.f64 	%fd110, %fd27, 0dB97B839A252049C0, %fd29;
	setp.ltu.f64 	%p2, %fd2, 0d41E0000000000000;
	@%p2 bra 	$L__BB1_4;
	{ // callseq 0, 0
	.param .b64 param0;
	st.param.f64 	[param0], %fd1;
	.param .align 16 .b8 retval0[16];
	call.uni (retval0), 
	__internal_trig_reduction_slowpathd, 
	(
	param0
	);
	ld.param.f64 	%fd110, [retval0];
	ld.param.b32 	%r36, [retval0+8];
	} // callseq 0
$L__BB1_4:
	add.s32 	%r37, %r36, 1;
$L__BB1_5:
	shl.b32 	%r23, %r37, 6;
	cvt.u64.u32 	%rd6, %r23;
	and.b64  	%rd7, %rd6, 64;
	mov.u64 	%rd8, __cudart_sin_cos_coeffs;
	add.s64 	%rd9, %rd8, %rd7;
	mul.rn.f64 	%fd32, %fd110, %fd110;
	and.b32  	%r24, %r37, 1;
	setp.eq.b32 	%p3, %r24, 1;
	selp.f64 	%fd33, 0dBDA8FF8320FD8164, 0d3DE5DB65F9785EBA, %p3;
	ld.global.nc.v2.f64 	{%fd34, %fd35}, [%rd9];
	fma.rn.f64 	%fd36, %fd33, %fd32, %fd34;
	fma.rn.f64 	%fd37, %fd36, %fd32, %fd35;
	ld.global.nc.v2.f64 	{%fd38, %fd39}, [%rd9+16];
	fma.rn.f64 	%fd40, %fd37, %fd32, %fd38;
	fma.rn.f64 	%fd41, %fd40, %fd32, %fd39;
	ld.global.nc.v2.f64 	{%fd42, %fd43}, [%rd9+32];
	fma.rn.f64 	%fd44, %fd41, %fd32, %fd42;
	fma.rn.f64 	%fd45, %fd44, %fd32, %fd43;
	fma.rn.f64 	%fd46, %fd45, %fd110, %fd110;
	fma.rn.f64 	%fd47, %fd45, %fd32, 0d3FF0000000000000;
	selp.f64 	%fd48, %fd47, %fd46, %p3;
	and.b32  	%r25, %r37, 2;
	setp.eq.s32 	%p4, %r25, 0;
	mov.f64 	%fd49, 0d0000000000000000;
	sub.f64 	%fd50, %fd49, %fd48;
	selp.f64 	%fd8, %fd48, %fd50, %p4;
	ld.global.f64 	%fd51, [%rd1+8];
	mul.f64 	%fd52, %fd51, 0d400921FB54442D18;
	fma.rn.f64 	%fd9, %fd51, 0d400921FB54442D18, %fd52;
	abs.f64 	%fd10, %fd9;
	setp.neu.f64 	%p5, %fd10, 0d7FF0000000000000;
	@%p5 bra 	$L__BB1_7;
	mov.f64 	%fd58, 0d0000000000000000;
	mul.rn.f64 	%fd112, %fd9, %fd58;
	mov.b32 	%r39, 1;
	bra.uni 	$L__BB1_10;
$L__BB1_7:
	mul.f64 	%fd53, %fd9, 0d3FE45F306DC9C883;
	cvt.rni.s32.f64 	%r38, %fd53;
	cvt.rn.f64.s32 	%fd54, %r38;
	fma.rn.f64 	%fd55, %fd54, 0dBFF921FB54442D18, %fd9;
	fma.rn.f64 	%fd56, %fd54, 0dBC91A62633145C00, %fd55;
	fma.rn.f64 	%fd112, %fd54, 0dB97B839A252049C0, %fd56;
	setp.ltu.f64 	%p6, %fd10, 0d41E0000000000000;
	@%p6 bra 	$L__BB1_9;
	{ // callseq 1, 0
	.param .b64 param0;
	st.param.f64 	[param0], %fd9;
	.param .align 16 .b8 retval0[16];
	call.uni (retval0), 
	__internal_trig_reduction_slowpathd, 
	(
	param0
	);
	ld.param.f64 	%fd112, [retval0];
	ld.param.b32 	%r38, [retval0+8];
	} // callseq 1
$L__BB1_9:
	add.s32 	%r39, %r38, 1;
$L__BB1_10:
	shl.b32 	%r28, %r39, 6;
	cvt.u64.u32 	%rd10, %r28;
	and.b64  	%rd11, %rd10, 64;
	add.s64 	%rd13, %rd8, %rd11;
	mul.rn.f64 	%fd59, %fd112, %fd112;
	and.b32  	%r29, %r39, 1;
	setp.eq.b32 	%p7, %r29, 1;
	selp.f64 	%fd60, 0dBDA8FF8320FD8164, 0d3DE5DB65F9785EBA, %p7;
	ld.global.nc.v2.f64 	{%fd61, %fd62}, [%rd13];
	fma.rn.f64 	%fd63, %fd60, %fd59, %fd61;
	fma.rn.f64 	%fd64, %fd63, %fd59, %fd62;
	ld.global.nc.v2.f64 	{%fd65, %fd66}, [%rd13+16];
	fma.rn.f64 	%fd67, %fd64, %fd59, %fd65;
	fma.rn.f64 	%fd68, %fd67, %fd59, %fd66;
	ld.global.nc.v2.f64 	{%fd69, %fd70}, [%rd13+32];
	fma.rn.f64 	%fd71, %fd68, %fd59, %fd69;
	fma.rn.f64 	%fd72, %fd71, %fd59, %fd70;
	fma.rn.f64 	%fd73, %fd72, %fd112, %fd112;
	fma.rn.f64 	%fd74, %fd72, %fd59, 0d3FF0000000000000;
	selp.f64 	%fd75, %fd74, %fd73, %p7;
	and.b32  	%r30, %r39, 2;
	setp.eq.s32 	%p8, %r30, 0;
	mov.f64 	%fd76, 0d0000000000000000;
	sub.f64 	%fd77, %fd76, %fd75;
	selp.f64 	%fd78, %fd75, %fd77, %p8;
	mul.f64 	%fd79, %fd8, 0d405DDBDB2E9D68CD;
	mul.f64 	%fd16, %fd79, %fd78;
	ld.global.f64 	%fd80, [%rd1+16];
	mul.f64 	%fd81, %fd80, 0d400921FB54442D18;
	fma.rn.f64 	%fd17, %fd80, 0d400921FB54442D18, %fd81;
	abs.f64 	%fd18, %fd17;
	setp.neu.f64 	%p9, %fd18, 0d7FF0000000000000;
	@%p9 bra 	$L__BB1_12;
	mov.f64 	%fd87, 0d0000000000000000;
	mul.rn.f64 	%fd114, %fd17, %fd87;
	mov.b32 	%r41, 1;
	bra.uni 	$L__BB1_15;
$L__BB1_12:
	mul.f64 	%fd82, %fd17, 0d3FE45F306DC9C883;
	cvt.rni.s32.f64 	%r40, %fd82;
	cvt.rn.f64.s32 	%fd83, %r40;
	fma.rn.f64 	%fd84, %fd83, 0dBFF921FB54442D18, %fd17;
	fma.rn.f64 	%fd85, %fd83, 0dBC91A62633145C00, %fd84;
	fma.rn.f64 	%fd114, %fd83, 0dB97B839A252049C0, %fd85;
	setp.ltu.f64 	%p10, %fd18, 0d41E0000000000000;
	@%p10 bra 	$L__BB1_14;
	{ // callseq 2, 0
	.param .b64 param0;
	st.param.f64 	[param0], %fd17;
	.param .align 16 .b8 retval0[16];
	call.uni (retval0), 
	__internal_trig_reduction_slowpathd, 
	(
	param0
	);
	ld.param.f64 	%fd114, [retval0];
	ld.param.b32 	%r40, [retval0+8];
	} // callseq 2
$L__BB1_14:
	add.s32 	%r41, %r40, 1;
$L__BB1_15:
	cvta.to.global.u64 	%rd14, %rd2;
	shl.b32 	%r33, %r41, 6;
	cvt.u64.u32 	%rd15, %r33;
	and.b64  	%rd16, %rd15, 64;
	add.s64 	%rd18, %rd8, %rd16;
	mul.rn.f64 	%fd88, %fd114, %fd114;
	and.b32  	%r34, %r41, 1;
	setp.eq.b32 	%p11, %r34, 1;
	selp.f64 	%fd89, 0dBDA8FF8320FD8164, 0d3DE5DB65F9785EBA, %p11;
	ld.global.nc.v2.f64 	{%fd90, %fd91}, [%rd18];
	fma.rn.f64 	%fd92, %fd89, %fd88, %fd90;
	fma.rn.f64 	%fd93, %fd92, %fd88, %fd91;
	ld.global.nc.v2.f64 	{%fd94, %fd95}, [%rd18+16];
	fma.rn.f64 	%fd96, %fd93, %fd88, %fd94;
	fma.rn.f64 	%fd97, %fd96, %fd88, %fd95;
	ld.global.nc.v2.f64 	{%fd98, %fd99}, [%rd18+32];
	fma.rn.f64 	%fd100, %fd97, %fd88, %fd98;
	fma.rn.f64 	%fd101, %fd100, %fd88, %fd99;
	fma.rn.f64 	%fd102, %fd101, %fd114, %fd114;
	fma.rn.f64 	%fd103, %fd101, %fd88, 0d3FF0000000000000;
	selp.f64 	%fd104, %fd103, %fd102, %p11;
	and.b32  	%r35, %r41, 2;
	setp.eq.s32 	%p12, %r35, 0;
	mov.f64 	%fd105, 0d0000000000000000;
	sub.f64 	%fd106, %fd105, %fd104;
	selp.f64 	%fd107, %fd104, %fd106, %p12;
	mul.f64 	%fd108, %fd16, %fd107;
	mul.wide.s32 	%rd19, %r1, 8;
	add.s64 	%rd20, %rd14, %rd19;
	st.global.f64 	[%rd20], %fd108;
	ret;

}
.func  (.param .align 16 .b8 func_retval0[16]) __internal_trig_reduction_slowpathd(
	.param .b64 __internal_trig_reduction_slowpathd_param_0
)
{
	.local .align 8 .b8 	__local_depot2[40];
	.reg .b64 	%SP;
	.reg .b64 	%SPL;
	.reg .pred 	%p<10>;
	.reg .b32 	%r<47>;
	.reg .b64 	%rd<74>;
	.reg .b64 	%fd<5>;

	mov.u64 	%SPL, __local_depot2;
	ld.param.f64 	%fd4, [__internal_trig_reduction_slowpathd_param_0];
	add.u64 	%rd1, %SPL, 0;
	{
	.reg .b32 %temp; 
	mov.b64 	{%temp, %r1}, %fd4;
	}
	shr.u32 	%r2, %r1, 20;
	and.b32  	%r3, %r2, 2047;
	setp.eq.s32 	%p1, %r3, 2047;
	mov.b32 	%r46, 0;
	@%p1 bra 	$L__BB2_9;
	add.s32 	%r20, %r3, -1024;
	mov.b64 	%rd20, %fd4;
	shl.b64 	%rd2, %rd20, 11;
	shr.u32 	%r4, %r20, 6;
	sub.s32 	%r45, 15, %r4;
	sub.s32 	%r21, 19, %r4;
	setp.lt.u32 	%p2, %r20, 128;
	selp.b32 	%r6, 18, %r21, %p2;
	setp.ge.s32 	%p3, %r45, %r6;
	mov.b64 	%rd70, 0;
	@%p3 bra 	$L__BB2_4;
	add.s32 	%r23, %r6, %r4;
	neg.s32 	%r43, %r23;
	or.b64  	%rd3, %rd2, -9223372036854775808;
	mov.b64 	%rd70, 0;
	mov.b32 	%r42, 0;
	mov.u64 	%rd25, __cudart_i2opi_d;
	mov.u32 	%r44, %r45;
$L__BB2_3:
	.pragma "nounroll";
	mul.wide.s32 	%rd22, %r42, 8;
	add.s64 	%rd23, %rd1, %rd22;
	mul.wide.s32 	%rd24, %r44, 8;
	add.s64 	%rd26, %rd25, %rd24;
	ld.global.nc.u64 	%rd27, [%rd26];
	{
	.reg .u32 %r0, %r1, %r2, %r3, %alo, %ahi, %blo, %bhi, %clo, %chi;
	mov.b64 	{%alo,%ahi}, %rd27;
	mov.b64 	{%blo,%bhi}, %rd3;
	mov.b64 	{%clo,%chi}, %rd70;
	mad.lo.cc.u32 	%r0, %alo, %blo, %clo;
	madc.hi.cc.u32 	%r1, %alo, %blo, %chi;
	madc.hi.u32 	%r2, %alo, %bhi, 0;
	mad.lo.cc.u32 	%r1, %alo, %bhi, %r1;
	madc.hi.cc.u32 	%r2, %ahi, %blo, %r2;
	madc.hi.u32 	%r3, %ahi, %bhi, 0;
	mad.lo.cc.u32 	%r1, %ahi, %blo, %r1;
	madc.lo.cc.u32 	%r2, %ahi, %bhi, %r2;
	addc.u32 	%r3, %r3, 0;
	mov.b64 	%rd28, {%r0,%r1};
	mov.b64 	%rd70, {%r2,%r3};
	}
	st.local.u64 	[%rd23], %rd28;
	add.s32 	%r44, %r44, 1;
	add.s32 	%r43, %r43, 1;
	add.s32 	%r42, %r42, 1;
	setp.ne.s32 	%p4, %r43, -15;
	mov.u32 	%r45, %r6;
	@%p4 bra 	$L__BB2_3;
$L__BB2_4:
	cvt.s64.s32 	%rd29, %r45;
	cvt.u64.u32 	%rd30, %r4;
	add.s64 	%rd31, %rd30, %rd29;
	shl.b64 	%rd32, %rd31, 3;
	add.s64 	%rd33, %rd1, %rd32;
	st.local.u64 	[%rd33+-120], %rd70;
	and.b32  	%r15, %r2, 63;
	ld.local.u64 	%rd72, [%rd1+16];
	ld.local.u64 	%rd71, [%rd1+24];
	setp.eq.s32 	%p5, %r15, 0;
	@%p5 bra 	$L__BB2_6;
	shl.b64 	%rd34, %rd71, %r15;
	shr.u64 	%rd35, %rd72, 1;
	xor.b32  	%r24, %r15, 63;
	shr.u64 	%rd36, %rd35, %r24;
	or.b64  	%rd71, %rd34, %rd36;
	ld.local.u64 	%rd37, [%rd1+8];
	shl.b64 	%rd38, %rd72, %r15;
	shr.u64 	%rd39, %rd37, 1;
	shr.u64 	%rd40, %rd39, %r24;
	or.b64  	%rd72, %rd38, %rd40;
$L__BB2_6:
	and.b32  	%r25, %r1, -2147483648;
	shr.u64 	%rd41, %rd71, 62;
	cvt.u32.u64 	%r26, %rd41;
	mov.b64 	{%r27, %r28}, %rd71;
	mov.b64 	{%r29, %r30}, %rd72;
	shf.l.wrap.b32 	%r31, %r30, %r27, 2;
	shf.l.wrap.b32 	%r32, %r27, %r28, 2;
	mov.b64 	%rd42, {%r31, %r32};
	shl.b64 	%rd43, %rd72, 2;
	shr.u64 	%rd44, %rd42, 63;
	cvt.u32.u64 	%r33, %rd44;
	add.s32 	%r34, %r33, %r26;
	setp.eq.s32 	%p6, %r25, 0;
	neg.s32 	%r35, %r34;
	selp.b32 	%r46, %r34, %r35, %p6;
	setp.gt.s64 	%p7, %rd42, -1;
	mov.b64 	%rd45, 0;
	{
	.reg .u32 %r0, %r1, %r2, %r3, %a0, %a1, %a2, %a3, %b0, %b1, %b2, %b3;
	mov.b64 	{%a0,%a1}, %rd45;
	mov.b64 	{%a2,%a3}, %rd45;
	mov.b64 	{%b0,%b1}, %rd43;
	mov.b64 	{%b2,%b3}, %rd42;
	sub.cc.u32 	%r0, %a0, %b0;
	subc.cc.u32 	%r1, %a1, %b1;
	subc.cc.u32 	%r2, %a2, %b2;
	subc.u32 	%r3, %a3, %b3;
	mov.b64 	%rd46, {%r0,%r1};
	mov.b64 	%rd47, {%r2,%r3};
	}
	xor.b32  	%r36, %r25, -2147483648;
	selp.b64 	%rd73, %rd42, %rd47, %p7;
	selp.b64 	%rd14, %rd43, %rd46, %p7;
	selp.b32 	%r17, %r25, %r36, %p7;
	clz.b64 	%r37, %rd73;
	cvt.u64.u32 	%rd15, %r37;
	setp.eq.s32 	%p8, %r37, 0;
	@%p8 bra 	$L__BB2_8;
	cvt.u32.u64 	%r38, %rd15;
	and.b32  	%r39, %r38, 63;
	shl.b64 	%rd48, %rd73, %r39;
	shr.u64 	%rd49, %rd14, 1;
	not.b32 	%r40, %r38;
	and.b32  	%r41, %r40, 63;
	shr.u64 	%rd50, %rd49, %r41;
	or.b64  	%rd73, %rd48, %rd50;
$L__BB2_8:
	mov.b64 	%rd51, -3958705157555305931;
	{
	.reg .u32 %r0, %r1, %r2, %r3, %alo, %ahi, %blo, %bhi;
	mov.b64 	{%alo,%ahi}, %rd73;
	mov.b64 	{%blo,%bhi}, %rd51;
	mul.lo.u32 	%r0, %alo, %blo;
	mul.hi.u32 	%r1, %alo, %blo;
	mad.lo.cc.u32 	%r1, %alo, %bhi, %r1;
	madc.hi.u32 	%r2, %alo, %bhi, 0;
	mad.lo.cc.u32 	%r1, %ahi, %blo, %r1;
	madc.hi.cc.u32 	%r2, %ahi, %blo, %r2;
	madc.hi.u32 	%r3, %ahi, %bhi, 0;
	mad.lo.cc.u32 	%r2, %ahi, %bhi, %r2;
	addc.u32 	%r3, %r3, 0;
	mov.b64 	%rd52, {%r0,%r1};
	mov.b64 	%rd53, {%r2,%r3};
	}
	setp.gt.s64 	%p9, %rd53, 0;
	{
	.reg .u32 %r0, %r1, %r2, %r3, %a0, %a1, %a2, %a3, %b0, %b1, %b2, %b3;
	mov.b64 	{%a0,%a1}, %rd52;
	mov.b64 	{%a2,%a3}, %rd53;
	mov.b64 	{%b0,%b1}, %rd52;
	mov.b64 	{%b2,%b3}, %rd53;
	add.cc.u32 	%r0, %a0, %b0;
	addc.cc.u32 	%r1, %a1, %b1;
	addc.cc.u32 	%r2, %a2, %b2;
	addc.u32 	%r3, %a3, %b3;
	mov.b64 	%rd54, {%r0,%r1};
	mov.b64 	%rd55, {%r2,%r3};
	}
	selp.b64 	%rd56, %rd55, %rd53, %p9;
	selp.s64 	%rd57, -1, 0, %p9;
	sub.s64 	%rd58, %rd57, %rd15;
	cvt.u64.u32 	%rd59, %r17;
	shl.b64 	%rd60, %rd59, 32;
	add.s64 	%rd61, %rd56, 1;
	shr.u64 	%rd62, %rd61, 10;
	add.s64 	%rd63, %rd62, 1;
	shr.u64 	%rd64, %rd63, 1;
	shl.b64 	%rd65, %rd58, 52;
	add.s64 	%rd66, %rd65, %rd64;
	add.s64 	%rd67, %rd66, 4602678819172646912;
	or.b64  	%rd68, %rd67, %rd60;
	mov.b64 	%fd4, %rd68;
$L__BB2_9:
	st.param.f64 	[func_retval0], %fd4;
	st.param.b32 	[func_retval0+8], %r46;
	ret;

}


// ===== COMPILED SASS (sm_100) =====

	.target	sm_100

	.elftype	@"ET_EXEC"


//--------------------- .note.nv.tkinfo           --------------------------
	.section	.note.nv.tkinfo,"",@"SHT_NOTE"
	.sectionflags	@"SHF_NOTE_NV_TKINFO"
	.tkinfo
        /*0018*/ 	.word	0x00000002
        /*0030*/ 	.string	""
        /*0030*/ 	.string	"ptxas"
        /*0030*/ 	.string	"Cuda compilation tools, release 13.0, V13.0.88"
        /*0030*/ 	.string	"Build cuda_13.0.r13.0/compiler.36424714_0"
        /*0030*/ 	.string	"-arch sm_100 -m 64 "



//--------------------- .note.nv.cuinfo           --------------------------
	.section	.note.nv.cuinfo,"",@"SHT_NOTE"
	.sectionflags	@"SHF_NOTE_NV_CUINFO"
        /*0018*/ 	.short	0x0002
        /*001a*/ 	.short	0x0064
        /*001c*/ 	.short	0x0082
	.zero		2


//--------------------- .nv.info                  --------------------------
	.section	.nv.info,"",@"SHT_CUDA_INFO"
	.align	4


	//----- nvinfo : EIATTR_REGCOUNT
	.align		4
        /*0000*/ 	.byte	0x04, 0x2f
        /*0002*/ 	.short	(.L_3 - .L_2)
	.align		4
.L_2:
        /*0004*/ 	.word	index@(_Z12sequence_gpuPii)
        /*0008*/ 	.word	0x00000008


	//----- nvinfo : EIATTR_FRAME_SIZE
	.align		4
.L_3:
        /*000c*/ 	.byte	0x04, 0x11
        /*000e*/ 	.short	(.L_5 - .L_4)
	.align		4
.L_4:
        /*0010*/ 	.word	index@(_Z12sequence_gpuPii)
        /*0014*/ 	.word	0x00000000


	//----- nvinfo : EIATTR_REGCOUNT
	.align		4
.L_5:
        /*0018*/ 	.byte	0x04, 0x2f
        /*001a*/ 	.short	(.L_7 - .L_6)
	.align		4
.L_6:
        /*001c*/ 	.word	index@(_Z21wrap_expression_1_GPUPdS_)
        /*0020*/ 	.word	0x0000001e


	//----- nvinfo : EIATTR_FRAME_SIZE
	.align		4
.L_7:
        /*0024*/ 	.byte	0x04, 0x11
        /*0026*/ 	.short	(.L_9 - .L_8)
	.align		4
.L_8:
        /*0028*/ 	.word	index@($_Z21wrap_expression_1_GPUPdS_$__internal_trig_reduction_slowpathd)
        /*002c*/ 	.word	0x00000028


	//----- nvinfo : EIATTR_FRAME_SIZE
	.align		4
.L_9:
        /*0030*/ 	.byte	0x04, 0x11
        /*0032*/ 	.short	(.L_11 - .L_10)
	.align		4
.L_10:
        /*0034*/ 	.word	index@(_Z21wrap_expression_1_GPUPdS_)
        /*0038*/ 	.word	0x00000028


	//----- nvinfo : EIATTR_MIN_STACK_SIZE
	.align		4
.L_11:
        /*003c*/ 	.byte	0x04, 0x12
        /*003e*/ 	.short	(.L_13 - .L_12)
	.align		4
.L_12:
        /*0040*/ 	.word	index@(_Z21wrap_expression_1_GPUPdS_)
        /*0044*/ 	.word	0x00000028


	//----- nvinfo : EIATTR_MIN_STACK_SIZE
	.align		4
.L_13:
        /*0048*/ 	.byte	0x04, 0x12
        /*004a*/ 	.short	(.L_15 - .L_14)
	.align		4
.L_14:
        /*004c*/ 	.word	index@(_Z12sequence_gpuPii)
        /*0050*/ 	.word	0x00000000
.L_15:


//--------------------- .nv.compat                --------------------------
	.section	.nv.compat,"",@"SHT_CUDA_COMPAT_INFO"
	.align	4
        /*0000*/ 	.byte	0x02, 0x09, 0x00, 0x00, 0x02, 0x02, 0x01, 0x00, 0x02, 0x05, 0x05, 0x00, 0x03, 0x07, 0x01, 0x01
        /*0010*/ 	.byte	0x02, 0x03, 0x00, 0x00, 0x02, 0x06, 0x01, 0x00, 0x04, 0x0b, 0x08, 0x00, 0x01, 0x00, 0x00, 0x00
        /*0020*/ 	.byte	0x00, 0x00, 0x00, 0x00


//--------------------- .nv.info._Z21wrap_expression_1_GPUPdS_ --------------------------
	.section	.nv.info._Z21wrap_expression_1_GPUPdS_,"",@"SHT_CUDA_INFO"
	.sectionflags	@""
	.align	4


	//----- nvinfo : EIATTR_CUDA_API_VERSION
	.align		4
        /*0000*/ 	.byte	0x04, 0x37
        /*0002*/ 	.short	(.L_17 - .L_16)
.L_16:
        /*0004*/ 	.word	0x00000082


	//----- nvinfo : EIATTR_KPARAM_INFO
	.align		4
.L_17:
        /*0008*/ 	.byte	0x04, 0x17
        /*000a*/ 	.short	(.L_19 - .L_18)
.L_18:
        /*000c*/ 	.word	0x00000000
        /*0010*/ 	.short	0x0001
        /*0012*/ 	.short	0x0008
        /*0014*/ 	.byte	0x00, 0xf5, 0x21, 0x00


	//----- nvinfo : EIATTR_KPARAM_INFO
	.align		4
.L_19:
        /*0018*/ 	.byte	0x04, 0x17
        /*001a*/ 	.short	(.L_21 - .L_20)
.L_20:
        /*001c*/ 	.word	0x00000000
        /*0020*/ 	.short	0x0000
        /*0022*/ 	.short	0x0000
        /*0024*/ 	.byte	0x00, 0xf5, 0x21, 0x00


	//----- nvinfo : EIATTR_SPARSE_MMA_MASK
	.align		4
.L_21:
        /*0028*/ 	.byte	0x03, 0x50
        /*002a*/ 	.short	0x0000


	//----- nvinfo : EIATTR_MAXREG_COUNT
	.align		4
        /*002c*/ 	.byte	0x03, 0x1b
        /*002e*/ 	.short	0x00ff


	//----- nvinfo : EIATTR_MERCURY_ISA_VERSION
	.align		4
        /*0030*/ 	.byte	0x03, 0x5f
        /*0032*/ 	.short	0x0101


	//----- nvinfo : EIATTR_VRC_CTA_INIT_COUNT
	.align		4
        /*0034*/ 	.byte	0x02, 0x4a
	.zero		1
	.zero		1


	//----- nvinfo : EIATTR_EXIT_INSTR_OFFSETS
	.align		4
        /*0038*/ 	.byte	0x04, 0x1c
        /*003a*/ 	.short	(.L_23 - .L_22)


	//   ....[0]....
.L_22:
        /*003c*/ 	.word	0x00000cf0


	//----- nvinfo : EIATTR_CRS_STACK_SIZE
	.align		4
.L_23:
        /*0040*/ 	.byte	0x04, 0x1e
        /*0042*/ 	.short	(.L_25 - .L_24)
.L_24:
        /*0044*/ 	.word	0x00000000


	//----- nvinfo : EIATTR_CBANK_PARAM_SIZE
	.align		4
.L_25:
        /*0048*/ 	.byte	0x03, 0x19
        /*004a*/ 	.short	0x0010


	//----- nvinfo : EIATTR_PARAM_CBANK
	.align		4
        /*004c*/ 	.byte	0x04, 0x0a
        /*004e*/ 	.short	(.L_27 - .L_26)
	.align		4
.L_26:
        /*0050*/ 	.word	index@(.nv.constant0._Z21wrap_expression_1_GPUPdS_)
        /*0054*/ 	.short	0x0380
        /*0056*/ 	.short	0x0010


	//----- nvinfo : EIATTR_SW_WAR
	.align		4
.L_27:
        /*0058*/ 	.byte	0x04, 0x36
        /*005a*/ 	.short	(.L_29 - .L_28)
.L_28:
        /*005c*/ 	.word	0x00000008
.L_29:


//--------------------- .nv.info._Z12sequence_gpuPii --------------------------
	.section	.nv.info._Z12sequence_gpuPii,"",@"SHT_CUDA_INFO"
	.sectionflags	@""
	.align	4


	//----- nvinfo : EIATTR_CUDA_API_VERSION
	.align		4
        /*0000*/ 	.byte	0x04, 0x37
        /*0002*/ 	.short	(.L_31 - .L_30)
.L_30:
        /*0004*/ 	.word	0x00000082


	//----- nvinfo : EIATTR_KPARAM_INFO
	.align		4
.L_31:
        /*0008*/ 	.byte	0x04, 0x17
        /*000a*/ 	.short	(.L_33 - .L_32)
.L_32:
        /*000c*/ 	.word	0x00000000
        /*0010*/ 	.short	0x0001
        /*0012*/ 	.short	0x0008
        /*0014*/ 	.byte	0x00, 0xf0, 0x11, 0x00


	//----- nvinfo : EIATTR_KPARAM_INFO
	.align		4
.L_33:
        /*0018*/ 	.byte	0x04, 0x17
        /*001a*/ 	.short	(.L_35 - .L_34)
.L_34:
        /*001c*/ 	.word	0x00000000
        /*0020*/ 	.short	0x0000
        /*0022*/ 	.short	0x0000
        /*0024*/ 	.byte	0x00, 0xf5, 0x21, 0x00


	//----- nvinfo : EIATTR_SPARSE_MMA_MASK
	.align		4
.L_35:
        /*0028*/ 	.byte	0x03, 0x50
        /*002a*/ 	.short	0x0000


	//----- nvinfo : EIATTR_MAXREG_COUNT
	.align		4
        /*002c*/ 	.byte	0x03, 0x1b
        /*002e*/ 	.short	0x00ff


	//----- nvinfo : EIATTR_MERCURY_ISA_VERSION
	.align		4
        /*0030*/ 	.byte	0x03, 0x5f
        /*0032*/ 	.short	0x0101


	//----- nvinfo : EIATTR_VRC_CTA_INIT_COUNT
	.align		4
        /*0034*/ 	.byte	0x02, 0x4a
	.zero		1
	.zero		1


	//----- nvinfo : EIATTR_EXIT_INSTR_OFFSETS
	.align		4
        /*0038*/ 	.byte	0x04, 0x1c
        /*003a*/ 	.short	(.L_37 - .L_36)


	//   ....[0]....
.L_36:
        /*003c*/ 	.word	0x00000070


	//   ....[1]....
        /*0040*/ 	.word	0x000000c0


	//----- nvinfo : EIATTR_CBANK_PARAM_SIZE
	.align		4
.L_37:
        /*0044*/ 	.byte	0x03, 0x19
        /*0046*/ 	.short	0x000c


	//----- nvinfo : EIATTR_PARAM_CBANK
	.align		4
        /*0048*/ 	.byte	0x04, 0x0a
        /*004a*/ 	.short	(.L_39 - .L_38)
	.align		4
.L_38:
        /*004c*/ 	.word	index@(.nv.constant0._Z12sequence_gpuPii)
        /*0050*/ 	.short	0x0380
        /*0052*/ 	.short	0x000c


	//----- nvinfo : EIATTR_SW_WAR
	.align		4
.L_39:
        /*0054*/ 	.byte	0x04, 0x36
        /*0056*/ 	.short	(.L_41 - .L_40)
.L_40:
        /*0058*/ 	.word	0x00000008
.L_41:


//--------------------- .nv.callgraph             --------------------------
	.section	.nv.callgraph,"",@"SHT_CUDA_CALLGRAPH"
	.align	4
	.sectionentsize	8
	.align		4
        /*0000*/ 	.word	0x00000000
	.align		4
        /*0004*/ 	.word	0xffffffff
	.align		4
        /*0008*/ 	.word	0x00000000
	.align		4
        /*000c*/ 	.word	0xfffffffe
	.align		4
        /*0010*/ 	.word	0x00000000
	.align		4
        /*0014*/ 	.word	0xfffffffd
	.align		4
        /*0018*/ 	.word	0x00000000
	.align		4
        /*001c*/ 	.word	0xfffffffc


//--------------------- .nv.constant4             --------------------------
	.section	.nv.constant4,"a",@progbits
	.align	8
	.align		8
.nv.constant4:
        /*0000*/ 	.dword	__cudart_i2opi_d
	.align		8
        /*0008*/ 	.dword	__cudart_sin_cos_coeffs


//--------------------- .text._Z21wrap_expression_1_GPUPdS_ --------------------------
	.section	.text._Z21wrap_expression_1_GPUPdS_,"ax",@progbits
	.align	128
        .global         _Z21wrap_expression_1_GPUPdS_
        .type           _Z21wrap_expression_1_GPUPdS_,@function
        .size           _Z21wrap_expression_1_GPUPdS_,(.L_x_21 - _Z21wrap_expression_1_GPUPdS_)
        .other          _Z21wrap_expression_1_GPUPdS_,@"STO_CUDA_ENTRY STV_DEFAULT"
_Z21wrap_expression_1_GPUPdS_:
.text._Z21wrap_expression_1_GPUPdS_:
[----:B------:R-:W0:Y:S01]  /*0000*/  LDC R1, c[0x0][0x37c] ;  /* 0x0000df00ff017b82 */ /* 0x000e220000000800 */
[----:B------:R-:W1:Y:S07]  /*0010*/  S2R R3, SR_TID.X ;  /* 0x0000000000037919 */ /* 0x000e6e0000002100 */
[----:B------:R-:W1:Y:S01]  /*0020*/  S2UR UR6, SR_CTAID.X ;  /* 0x00000000000679c3 */ /* 0x000e620000002500 */
[----:B------:R-:W2:Y:S01]  /*0030*/  LDCU.64 UR4, c[0x0][0x358] ;  /* 0x00006b00ff0477ac */ /* 0x000ea20008000a00 */
[----:B0-----:R-:W-:-:S06]  /*0040*/  VIADD R1, R1, 0xffffffd8 ;  /* 0xffffffd801017836 */ /* 0x001fcc0000000000 */
[----:B------:R-:W1:Y:S08]  /*0050*/  LDC R14, c[0x0][0x360] ;  /* 0x0000d800ff0e7b82 */ /* 0x000e700000000800 */
[----:B------:R-:W0:Y:S01]  /*0060*/  LDC.64 R4, c[0x0][0x388] ;  /* 0x0000e200ff047b82 */ /* 0x000e220000000a00 */
[----:B-1----:R-:W-:-:S04]  /*0070*/  IMAD R14, R14, UR6, R3 ;  /* 0x000000060e0e7c24 */ /* 0x002fc8000f8e0203 */
[----:B------:R-:W-:-:S04]  /*0080*/  IMAD R3, R14, 0x3, RZ ;  /* 0x000000030e037824 */ /* 0x000fc800078e02ff */
[----:B0-----:R-:W-:-:S05]  /*0090*/  IMAD.WIDE R4, R3, 0x8, R4 ;  /* 0x0000000803047825 */ /* 0x001fca00078e0204 */
[----:B--2---:R-:W2:Y:S01]  /*00a0*/  LDG.E.64 R2, desc[UR4][R4.64] ;  /* 0x0000000404027981 */ /* 0x004ea2000c1e1b00 */
[----:B------:R-:W-:Y:S01]  /*00b0*/  UMOV UR6, 0x54442d18 ;  /* 0x54442d1800067882 */ /* 0x000fe20000000000 */
[----:B------:R-:W-:Y:S01]  /*00c0*/  UMOV UR7, 0x400921fb ;  /* 0x400921fb00077882 */ /* 0x000fe20000000000 */
[----:B------:R-:W-:Y:S01]  /*00d0*/  BSSY.RECONVERGENT B0, `(.L_x_0) ;  /* 0x000001e000007945 */ /* 0x000fe20003800200 */
[----:B--2---:R-:W-:-:S08]  /*00e0*/  DMUL R6, R2, UR6 ;  /* 0x0000000602067c28 */ /* 0x004fd00008000000 */
[----:B------:R-:W-:-:S08]  /*00f0*/  DFMA R18, R2, UR6, R6 ;  /* 0x0000000602127c2b */ /* 0x000fd00008000006 */
[----:B------:R-:W-:-:S14]  /*0100*/  DSETP.NEU.AND P0, PT, |R18|, +INF , PT ;  /* 0x7ff000001200742a */ /* 0x000fdc0003f0d200 */
[----:B------:R-:W-:Y:S01]  /*0110*/  @!P0 DMUL R2, RZ, R18 ;  /* 0x00000012ff028228 */ /* 0x000fe20000000000 */
[----:B------:R-:W-:Y:S01]  /*0120*/  @!P0 IMAD.MOV.U32 R0, RZ, RZ, 0x1 ;  /* 0x00000001ff008424 */ /* 0x000fe200078e00ff */
[----:B------:R-:W-:Y:S09]  /*0130*/  @!P0 BRA `(.L_x_1) ;  /* 0x00000000005c8947 */ /* 0x000ff20003800000 */
[----:B------:R-:W-:Y:S01]  /*0140*/  UMOV UR6, 0x6dc9c883 ;  /* 0x6dc9c88300067882 */ /* 0x000fe20000000000 */
[----:B------:R-:W-:Y:S01]  /*0150*/  UMOV UR7, 0x3fe45f30 ;  /* 0x3fe45f3000077882 */ /* 0x000fe20000000000 */
[C---:B------:R-:W-:Y:S01]  /*0160*/  DSETP.GE.AND P0, PT, |R18|.reuse, 2.14748364800000000000e+09, PT ;  /* 0x41e000001200742a */ /* 0x040fe20003f06200 */
[----:B------:R-:W-:Y:S01]  /*0170*/  BSSY.RECONVERGENT B1, `(.L_x_2) ;  /* 0x0000012000017945 */ /* 0x000fe20003800200 */
[----:B------:R-:W-:Y:S01]  /*0180*/  DMUL R6, R18, UR6 ;  /* 0x0000000612067c28 */ /* 0x000fe20008000000 */
[----:B------:R-:W-:Y:S01]  /*0190*/  UMOV UR6, 0x54442d18 ;  /* 0x54442d1800067882 */ /* 0x000fe20000000000 */
[----:B------:R-:W-:-:S04]  /*01a0*/  UMOV UR7, 0x3ff921fb ;  /* 0x3ff921fb00077882 */ /* 0x000fc80000000000 */
[----:B------:R-:W0:Y:S08]  /*01b0*/  F2I.F64 R0, R6 ;  /* 0x0000000600007311 */ /* 0x000e300000301100 */
[----:B0-----:R-:W0:Y:S02]  /*01c0*/  I2F.F64 R2, R0 ;  /* 0x0000000000027312 */ /* 0x001e240000201c00 */
[----:B0-----:R-:W-:Y:S01]  /*01d0*/  DFMA R8, R2, -UR6, R18 ;  /* 0x8000000602087c2b */ /* 0x001fe20008000012 */
[----:B------:R-:W-:Y:S01]  /*01e0*/  UMOV UR6, 0x33145c00 ;  /* 0x33145c0000067882 */ /* 0x000fe20000000000 */
[----:B------:R-:W-:-:S06]  /*01f0*/  UMOV UR7, 0x3c91a626 ;  /* 0x3c91a62600077882 */ /* 0x000fcc0000000000 */
[----:B------:R-:W-:Y:S01]  /*0200*/  DFMA R8, R2, -UR6, R8 ;  /* 0x8000000602087c2b */ /* 0x000fe20008000008 */
[----:B------:R-:W-:Y:S01]  /*0210*/  UMOV UR6, 0x252049c0 ;  /* 0x252049c000067882 */ /* 0x000fe20000000000 */
[----:B------:R-:W-:-:S06]  /*0220*/  UMOV UR7, 0x397b839a ;  /* 0x397b839a00077882 */ /* 0x000fcc0000000000 */
[----:B------:R-:W-:Y:S01]  /*0230*/  DFMA R2, R2, -UR6, R8 ;  /* 0x8000000602027c2b */ /* 0x000fe20008000008 */
[----:B------:R-:W-:Y:S10]  /*0240*/  @!P0 BRA `(.L_x_3) ;  /* 0x0000000000108947 */ /* 0x000ff40003800000 */
[----:B------:R-:W-:-:S07]  /*0250*/  MOV R16, 0x270 ;  /* 0x0000027000107802 */ /* 0x000fce0000000f00 */
[----:B------:R-:W-:Y:S05]  /*0260*/  CALL.REL.NOINC `($_Z21wrap_expression_1_GPUPdS_$__internal_trig_reduction_slowpathd) ;  /* 0x0000000800a47944 */ /* 0x000fea0003c00000 */
[----:B------:R-:W-:Y:S02]  /*0270*/  IMAD.MOV.U32 R2, RZ, RZ, R8 ;  /* 0x000000ffff027224 */ /* 0x000fe400078e0008 */
[----:B------:R-:W-:-:S07]  /*0280*/  IMAD.MOV.U32 R3, RZ, RZ, R9 ;  /* 0x000000ffff037224 */ /* 0x000fce00078e0009 */
.L_x_3:
[----:B------:R-:W-:Y:S05]  /*0290*/  BSYNC.RECONVERGENT B1 ;  /* 0x0000000000017941 */ /* 0x000fea0003800200 */
.L_x_2:
[----:B------:R-:W-:-:S07]  /*02a0*/  VIADD R0, R0, 0x1 ;  /* 0x0000000100007836 */ /* 0x000fce0000000000 */
.L_x_1:
[----:B------:R-:W-:Y:S05]  /*02b0*/  BSYNC.RECONVERGENT B0 ;  /* 0x0000000000007941 */ /* 0x000fea0003800200 */
.L_x_0:
[----:B------:R-:W0:Y:S01]  /*02c0*/  LDCU.64 UR6, c[0x4][0x8] ;  /* 0x01000100ff0677ac */ /* 0x000e220008000a00 */
[----:B------:R-:W-:Y:S01]  /*02d0*/  IMAD.SHL.U32 R6, R0, 0x40, RZ ;  /* 0x0000004000067824 */ /* 0x000fe200078e00ff */
[----:B------:R-:W2:Y:S04]  /*02e0*/  LDG.E.64 R12, desc[UR4][R4.64+0x8] ;  /* 0x00000804040c7981 */ /* 0x000ea8000c1e1b00 */
[----:B------:R-:W-:-:S04]  /*02f0*/  LOP3.LUT R6, R6, 0x40, RZ, 0xc0, !PT ;  /* 0x0000004006067812 */ /* 0x000fc800078ec0ff */
[----:B0-----:R-:W-:-:S05]  /*0300*/  IADD3 R24, P0, PT, R6, UR6, RZ ;  /* 0x0000000606187c10 */ /* 0x001fca000ff1e0ff */
[----:B------:R-:W-:-:S05]  /*0310*/  IMAD.X R25, RZ, RZ, UR7, P0 ;  /* 0x00000007ff197e24 */ /* 0x000fca00080e06ff */
[----:B------:R-:W3:Y:S04]  /*0320*/  LDG.E.128.CONSTANT R8, desc[UR4][R24.64] ;  /* 0x0000000418087981 */ /* 0x000ee8000c1e9d00 */
[----:B------:R-:W4:Y:S04]  /*0330*/  LDG.E.128.CONSTANT R16, desc[UR4][R24.64+0x10] ;  /* 0x0000100418107981 */ /* 0x000f28000c1e9d00 */
[----:B------:R-:W5:Y:S01]  /*0340*/  LDG.E.128.CONSTANT R20, desc[UR4][R24.64+0x20] ;  /* 0x0000200418147981 */ /* 0x000f62000c1e9d00 */
[----:B------:R-:W-:Y:S01]  /*0350*/  LOP3.LUT R6, R0, 0x1, RZ, 0xc0, !PT ;  /* 0x0000000100067812 */ /* 0x000fe200078ec0ff */
[----:B------:R-:W-:-:S02]  /*0360*/  IMAD.MOV.U32 R26, RZ, RZ, 0x20fd8164 ;  /* 0x20fd8164ff1a7424 */ /* 0x000fc400078e00ff */
[----:B------:R-:W-:Y:S01]  /*0370*/  IMAD.MOV.U32 R15, RZ, RZ, 0x3da8ff83 ;  /* 0x3da8ff83ff0f7424 */ /* 0x000fe200078e00ff */
[----:B------:R-:W-:Y:S01]  /*0380*/  ISETP.NE.U32.AND P0, PT, R6, 0x1, PT ;  /* 0x000000010600780c */ /* 0x000fe20003f05070 */
[----:B------:R-:W-:-:S03]  /*0390*/  DMUL R6, R2, R2 ;  /* 0x0000000202067228 */ /* 0x000fc60000000000 */
[----:B------:R-:W-:Y:S02]  /*03a0*/  FSEL R26, R26, -8.06006814911005101289e+34, !P0 ;  /* 0xf9785eba1a1a7808 */ /* 0x000fe40004000000 */
[----:B------:R-:W-:Y:S01]  /*03b0*/  FSEL R27, -R15, 0.11223486810922622681, !P0 ;  /* 0x3de5db650f1b7808 */ /* 0x000fe20004000100 */
[----:B------:R-:W-:Y:S01]  /*03c0*/  UMOV UR6, 0x54442d18 ;  /* 0x54442d1800067882 */ /* 0x000fe20000000000 */
[----:B------:R-:W-:Y:S01]  /*03d0*/  UMOV UR7, 0x400921fb ;  /* 0x400921fb00077882 */ /* 0x000fe20000000000 */
[----:B------:R-:W-:Y:S03]  /*03e0*/  BSSY.RECONVERGENT B0, `(.L_x_4) ;  /* 0x000002c000007945 */ /* 0x000fe60003800200 */
[----:B---3--:R-:W-:-:S08]  /*03f0*/  DFMA R8, R6, R26, R8 ;  /* 0x0000001a0608722b */ /* 0x008fd00000000008 */
[----:B------:R-:W-:-:S08]  /*0400*/  DFMA R8, R6, R8, R10 ;  /* 0x000000080608722b */ /* 0x000fd0000000000a */
[----:B----4-:R-:W-:-:S08]  /*0410*/  DFMA R8, R6, R8, R16 ;  /* 0x000000080608722b */ /* 0x010fd00000000010 */
[----:B------:R-:W-:-:S08]  /*0420*/  DFMA R8, R6, R8, R18 ;  /* 0x000000080608722b */ /* 0x000fd00000000012 */
[----:B-----5:R-:W-:Y:S02]  /*0430*/  DFMA R8, R6, R8, R20 ;  /* 0x000000080608722b */ /* 0x020fe40000000014 */
[----:B--2---:R-:W-:-:S06]  /*0440*/  DMUL R18, R12, UR6 ;  /* 0x000000060c127c28 */ /* 0x004fcc0008000000 */
[----:B------:R-:W-:Y:S02]  /*0450*/  DFMA R8, R6, R8, R22 ;  /* 0x000000080608722b */ /* 0x000fe40000000016 */
[----:B------:R-:W-:-:S06]  /*0460*/  DFMA R18, R12, UR6, R18 ;  /* 0x000000060c127c2b */ /* 0x000fcc0008000012 */
[----:B------:R-:W-:Y:S02]  /*0470*/  DFMA R2, R8, R2, R2 ;  /* 0x000000020802722b */ /* 0x000fe40000000002 */
[----:B------:R-:W-:Y:S02]  /*0480*/  DFMA R6, R6, R8, 1 ;  /* 0x3ff000000606742b */ /* 0x000fe40000000008 */
[----:B------:R-:W-:-:S08]  /*0490*/  DSETP.NEU.AND P1, PT, |R18|, +INF , PT ;  /* 0x7ff000001200742a */ /* 0x000fd00003f2d200 */
[----:B------:R-:W-:Y:S02]  /*04a0*/  FSEL R8, R6, R2, !P0 ;  /* 0x0000000206087208 */ /* 0x000fe40004000000 */
[----:B------:R-:W-:-:S06]  /*04b0*/  FSEL R9, R7, R3, !P0 ;  /* 0x0000000307097208 */ /* 0x000fcc0004000000 */
[----:B------:R-:W-:Y:S01]  /*04c0*/  DADD R6, RZ, -R8 ;  /* 0x00000000ff067229 */ /* 0x000fe20000000808 */
[----:B------:R-:W-:Y:S01]  /*04d0*/  LOP3.LUT P0, RZ, R0, 0x2, RZ, 0xc0, !PT ;  /* 0x0000000200ff7812 */ /* 0x000fe2000780c0ff */
[----:B------:R-:W-:Y:S01]  /*04e0*/  @!P1 DMUL R2, RZ, R18 ;  /* 0x00000012ff029228 */ /* 0x000fe20000000000 */
[----:B------:R-:W-:-:S07]  /*04f0*/  @!P1 IMAD.MOV.U32 R0, RZ, RZ, 0x1 ;  /* 0x00000001ff009424 */ /* 0x000fce00078e00ff */
[----:B------:R-:W-:Y:S02]  /*0500*/  FSEL R6, R8, R6, !P0 ;  /* 0x0000000608067208 */ /* 0x000fe40004000000 */
[----:B------:R-:W-:Y:S01]  /*0510*/  FSEL R7, R9, R7, !P0 ;  /* 0x0000000709077208 */ /* 0x000fe20004000000 */
[----:B------:R-:W-:Y:S06]  /*0520*/  @!P1 BRA `(.L_x_5) ;  /* 0x00000000005c9947 */ /* 0x000fec0003800000 */
        /* <DEDUP_REMOVED lines=21> */
.L_x_7:
[----:B------:R-:W-:Y:S05]  /*0680*/  BSYNC.RECONVERGENT B1 ;  /* 0x0000000000017941 */ /* 0x000fea0003800200 */
.L_x_6:
[----:B------:R-:W-:-:S07]  /*0690*/  VIADD R0, R0, 0x1 ;  /* 0x0000000100007836 */ /* 0x000fce0000000000 */
.L_x_5:
[----:B------:R-:W-:Y:S05]  /*06a0*/  BSYNC.RECONVERGENT B0 ;  /* 0x0000000000007941 */ /* 0x000fea0003800200 */
.L_x_4:
        /* <DEDUP_REMOVED lines=23> */
[----:B-----5:R-:W-:-:S08]  /*0820*/  DFMA R8, R12, R8, R20 ;  /* 0x000000080c08722b */ /* 0x020fd00000000014 */
[----:B------:R-:W-:Y:S02]  /*0830*/  DFMA R8, R12, R8, R22 ;  /* 0x000000080c08722b */ /* 0x000fe40000000016 */
[----:B--2---:R-:W-:-:S06]  /*0840*/  DMUL R18, R4, UR6 ;  /* 0x0000000604127c28 */ /* 0x004fcc0008000000 */
[----:B------:R-:W-:Y:S02]  /*0850*/  DFMA R2, R8, R2, R2 ;  /* 0x000000020802722b */ /* 0x000fe40000000002 */
[----:B------:R-:W-:Y:S02]  /*0860*/  DFMA R8, R12, R8, 1 ;  /* 0x3ff000000c08742b */ /* 0x000fe40000000008 */
[----:B------:R-:W-:-:S08]  /*0870*/  DFMA R18, R4, UR6, R18 ;  /* 0x0000000604127c2b */ /* 0x000fd00008000012 */
[----:B------:R-:W-:Y:S02]  /*0880*/  FSEL R8, R8, R2, !P0 ;  /* 0x0000000208087208 */ /* 0x000fe40004000000 */
[----:B------:R-:W-:Y:S01]  /*0890*/  FSEL R9, R9, R3, !P0 ;  /* 0x0000000309097208 */ /* 0x000fe20004000000 */
[----:B------:R-:W-:-:S05]  /*08a0*/  DSETP.NEU.AND P1, PT, |R18|, +INF , PT ;  /* 0x7ff000001200742a */ /* 0x000fca0003f2d200 */
[----:B------:R-:W-:Y:S01]  /*08b0*/  DADD R2, RZ, -R8 ;  /* 0x00000000ff027229 */ /* 0x000fe20000000808 */
[----:B------:R-:W-:Y:S01]  /*08c0*/  LOP3.LUT P0, RZ, R0, 0x2, RZ, 0xc0, !PT ;  /* 0x0000000200ff7812 */ /* 0x000fe2000780c0ff */
[----:B------:R-:W-:Y:S01]  /*08d0*/  UMOV UR6, 0x2e9d68cd ;  /* 0x2e9d68cd00067882 */ /* 0x000fe20000000000 */
[----:B------:R-:W-:Y:S02]  /*08e0*/  UMOV UR7, 0x405ddbdb ;  /* 0x405ddbdb00077882 */ /* 0x000fe40000000000 */
[----:B------:R-:W-:-:S05]  /*08f0*/  DMUL R4, R6, UR6 ;  /* 0x0000000606047c28 */ /* 0x000fca0008000000 */
[----:B------:R-:W-:Y:S02]  /*0900*/  FSEL R6, R8, R2, !P0 ;  /* 0x0000000208067208 */ /* 0x000fe40004000000 */
[----:B------:R-:W-:Y:S01]  /*0910*/  FSEL R7, R9, R3, !P0 ;  /* 0x0000000309077208 */ /* 0x000fe20004000000 */
[----:B------:R-:W-:Y:S01]  /*0920*/  @!P1 DMUL R2, RZ, R18 ;  /* 0x00000012ff029228 */ /* 0x000fe20000000000 */
[----:B------:R-:W-:-:S04]  /*0930*/  @!P1 IMAD.MOV.U32 R0, RZ, RZ, 0x1 ;  /* 0x00000001ff009424 */ /* 0x000fc800078e00ff */
[----:B------:R-:W-:Y:S01]  /*0940*/  DMUL R4, R4, R6 ;  /* 0x0000000604047228 */ /* 0x000fe20000000000 */
[----:B------:R-:W-:Y:S10]  /*0950*/  @!P1 BRA `(.L_x_9) ;  /* 0x00000000005c9947 */ /* 0x000ff40003800000 */
        /* <DEDUP_REMOVED lines=21> */
.L_x_11:
[----:B------:R-:W-:Y:S05]  /*0ab0*/  BSYNC.RECONVERGENT B1 ;  /* 0x0000000000017941 */ /* 0x000fea0003800200 */
.L_x_10:
[----:B------:R-:W-:-:S07]  /*0ac0*/  VIADD R0, R0, 0x1 ;  /* 0x0000000100007836 */ /* 0x000fce0000000000 */
.L_x_9:
[----:B------:R-:W-:Y:S05]  /*0ad0*/  BSYNC.RECONVERGENT B0 ;  /* 0x0000000000007941 */ /* 0x000fea0003800200 */
.L_x_8:
[----:B------:R-:W0:Y:S01]  /*0ae0*/  LDCU.64 UR6, c[0x4][0x8] ;  /* 0x01000100ff0677ac */ /* 0x000e220008000a00 */
[----:B------:R-:W-:-:S05]  /*0af0*/  IMAD.SHL.U32 R6, R0, 0x40, RZ ;  /* 0x0000004000067824 */ /* 0x000fca00078e00ff */
[----:B------:R-:W-:-:S04]  /*0b00*/  LOP3.LUT R6, R6, 0x40, RZ, 0xc0, !PT ;  /* 0x0000004006067812 */ /* 0x000fc800078ec0ff */
[----:B0-----:R-:W-:-:S05]  /*0b10*/  IADD3 R12, P0, PT, R6, UR6, RZ ;  /* 0x00000006060c7c10 */ /* 0x001fca000ff1e0ff */
[----:B------:R-:W-:-:S05]  /*0b20*/  IMAD.X R13, RZ, RZ, UR7, P0 ;  /* 0x00000007ff0d7e24 */ /* 0x000fca00080e06ff */
[----:B------:R-:W2:Y:S04]  /*0b30*/  LDG.E.128.CONSTANT R8, desc[UR4][R12.64] ;  /* 0x000000040c087981 */ /* 0x000ea8000c1e9d00 */
[----:B------:R-:W3:Y:S04]  /*0b40*/  LDG.E.128.CONSTANT R16, desc[UR4][R12.64+0x10] ;  /* 0x000010040c107981 */ /* 0x000ee8000c1e9d00 */
[----:B------:R-:W4:Y:S01]  /*0b50*/  LDG.E.128.CONSTANT R20, desc[UR4][R12.64+0x20] ;  /* 0x000020040c147981 */ /* 0x000f22000c1e9d00 */
[----:B------:R-:W-:Y:S01]  /*0b60*/  LOP3.LUT R6, R0, 0x1, RZ, 0xc0, !PT ;  /* 0x0000000100067812 */ /* 0x000fe200078ec0ff */
[----:B------:R-:W-:-:S02]  /*0b70*/  IMAD.MOV.U32 R24, RZ, RZ, 0x20fd8164 ;  /* 0x20fd8164ff187424 */ /* 0x000fc400078e00ff */
[----:B------:R-:W-:Y:S01]  /*0b80*/  IMAD.MOV.U32 R15, RZ, RZ, 0x3da8ff83 ;  /* 0x3da8ff83ff0f7424 */ /* 0x000fe200078e00ff */
[----:B------:R-:W-:Y:S01]  /*0b90*/  ISETP.NE.U32.AND P0, PT, R6, 0x1, PT ;  /* 0x000000010600780c */ /* 0x000fe20003f05070 */
[----:B------:R-:W-:-:S03]  /*0ba0*/  DMUL R6, R2, R2 ;  /* 0x0000000202067228 */ /* 0x000fc60000000000 */
[----:B------:R-:W-:Y:S02]  /*0bb0*/  FSEL R24, R24, -8.06006814911005101289e+34, !P0 ;  /* 0xf9785eba18187808 */ /* 0x000fe40004000000 */
[----:B------:R-:W-:-:S06]  /*0bc0*/  FSEL R25, -R15, 0.11223486810922622681, !P0 ;  /* 0x3de5db650f197808 */ /* 0x000fcc0004000100 */
[----:B--2---:R-:W-:-:S08]  /*0bd0*/  DFMA R8, R6, R24, R8 ;  /* 0x000000180608722b */ /* 0x004fd00000000008 */
[----:B------:R-:W-:-:S08]  /*0be0*/  DFMA R8, R6, R8, R10 ;  /* 0x000000080608722b */ /* 0x000fd0000000000a */
[----:B---3--:R-:W-:-:S08]  /*0bf0*/  DFMA R8, R6, R8, R16 ;  /* 0x000000080608722b */ /* 0x008fd00000000010 */
[----:B------:R-:W-:-:S08]  /*0c00*/  DFMA R8, R6, R8, R18 ;  /* 0x000000080608722b */ /* 0x000fd00000000012 */
[----:B----4-:R-:W-:-:S08]  /*0c10*/  DFMA R8, R6, R8, R20 ;  /* 0x000000080608722b */ /* 0x010fd00000000014 */
[----:B------:R-:W-:-:S08]  /*0c20*/  DFMA R8, R6, R8, R22 ;  /* 0x000000080608722b */ /* 0x000fd00000000016 */
[----:B------:R-:W-:Y:S02]  /*0c30*/  DFMA R2, R8, R2, R2 ;  /* 0x000000020802722b */ /* 0x000fe40000000002 */
[----:B------:R-:W-:Y:S01]  /*0c40*/  DFMA R6, R6, R8, 1 ;  /* 0x3ff000000606742b */ /* 0x000fe20000000008 */
[----:B------:R-:W0:Y:S09]  /*0c50*/  LDC.64 R8, c[0x0][0x380] ;  /* 0x0000e000ff087b82 */ /* 0x000e320000000a00 */
[----:B------:R-:W-:-:S02]  /*0c60*/  FSEL R6, R6, R2, !P0 ;  /* 0x0000000206067208 */ /* 0x000fc40004000000 */
[----:B------:R-:W-:Y:S02]  /*0c70*/  FSEL R7, R7, R3, !P0 ;  /* 0x0000000307077208 */ /* 0x000fe40004000000 */
[----:B------:R-:W-:-:S04]  /*0c80*/  LOP3.LUT P0, RZ, R0, 0x2, RZ, 0xc0, !PT ;  /* 0x0000000200ff7812 */ /* 0x000fc8000780c0ff */
[----:B------:R-:W-:Y:S01]  /*0c90*/  DADD R2, RZ, -R6 ;  /* 0x00000000ff027229 */ /* 0x000fe20000000806 */
[----:B0-----:R-:W-:-:S09]  /*0ca0*/  IMAD.WIDE R14, R14, 0x8, R8 ;  /* 0x000000080e0e7825 */ /* 0x001fd200078e0208 */
[----:B------:R-:W-:Y:S02]  /*0cb0*/  FSEL R2, R6, R2, !P0 ;  /* 0x0000000206027208 */ /* 0x000fe40004000000 */
[----:B------:R-:W-:-:S06]  /*0cc0*/  FSEL R3, R7, R3, !P0 ;  /* 0x0000000307037208 */ /* 0x000fcc0004000000 */
[----:B------:R-:W-:-:S07]  /*0cd0*/  DMUL R4, R4, R2 ;  /* 0x0000000204047228 */ /* 0x000fce0000000000 */
[----:B------:R-:W-:Y:S01]  /*0ce0*/  STG.E.64 desc[UR4][R14.64], R4 ;  /* 0x000000040e007986 */ /* 0x000fe2000c101b04 */
[----:B------:R-:W-:Y:S05]  /*0cf0*/  EXIT ;  /* 0x000000000000794d */ /* 0x000fea0003800000 */
        .type           $_Z21wrap_expression_1_GPUPdS_$__internal_trig_reduction_slowpathd,@function
        .size           $_Z21wrap_expression_1_GPUPdS_$__internal_trig_reduction_slowpathd,(.L_x_21 - $_Z21wrap_expression_1_GPUPdS_$__internal_trig_reduction_slowpathd)
$_Z21wrap_expression_1_GPUPdS_$__internal_trig_reduction_slowpathd:
[--C-:B------:R-:W-:Y:S01]  /*0d00*/  SHF.R.U32.HI R12, RZ, 0x14, R19.reuse ;  /* 0x00000014ff0c7819 */ /* 0x100fe20000011613 */
[----:B------:R-:W-:Y:S02]  /*0d10*/  IMAD.MOV.U32 R8, RZ, RZ, R18 ;  /* 0x000000ffff087224 */ /* 0x000fe400078e0012 */
[----:B------:R-:W-:Y:S01]  /*0d20*/  IMAD.MOV.U32 R9, RZ, RZ, R19 ;  /* 0x000000ffff097224 */ /* 0x000fe200078e0013 */
[----:B------:R-:W-:Y:S01]  /*0d30*/  LOP3.LUT R0, R12, 0x7ff, RZ, 0xc0, !PT ;  /* 0x000007ff0c007812 */ /* 0x000fe200078ec0ff */
[----:B------:R-:W-:-:S03]  /*0d40*/  IMAD.MOV.U32 R2, RZ, RZ, RZ ;  /* 0x000000ffff027224 */ /* 0x000fc600078e00ff */
[----:B------:R-:W-:-:S13]  /*0d50*/  ISETP.NE.AND P0, PT, R0, 0x7ff, PT ;  /* 0x000007ff0000780c */ /* 0x000fda0003f05270 */
[----:B------:R-:W-:Y:S05]  /*0d60*/  @!P0 BRA `(.L_x_12) ;  /* 0x0000000800488947 */ /* 0x000fea0003800000 */
[----:B------:R-:W-:Y:S01]  /*0d70*/  VIADD R0, R0, 0xfffffc00 ;  /* 0xfffffc0000007836 */ /* 0x000fe20000000000 */
[----:B------:R-:W-:Y:S01]  /*0d80*/  BSSY.RECONVERGENT B2, `(.L_x_13) ;  /* 0x000002f000027945 */ /* 0x000fe20003800200 */
[----:B------:R-:W-:-:S03]  /*0d90*/  CS2R R10, SRZ ;  /* 0x00000000000a7805 */ /* 0x000fc6000001ff00 */
[----:B------:R-:W-:Y:S02]  /*0da0*/  SHF.R.U32.HI R17, RZ, 0x6, R0 ;  /* 0x00000006ff117819 */ /* 0x000fe40000011600 */
[----:B------:R-:W-:Y:S02]  /*0db0*/  ISETP.GE.U32.AND P0, PT, R0, 0x80, PT ;  /* 0x000000800000780c */ /* 0x000fe40003f06070 */
[C---:B------:R-:W-:Y:S02]  /*0dc0*/  IADD3 R0, PT, PT, -R17.reuse, 0x13, RZ ;  /* 0x0000001311007810 */ /* 0x040fe40007ffe1ff */
[----:B------:R-:W-:Y:S02]  /*0dd0*/  IADD3 R13, PT, PT, -R17, 0xf, RZ ;  /* 0x0000000f110d7810 */ /* 0x000fe40007ffe1ff */
[----:B------:R-:W-:-:S04]  /*0de0*/  SEL R0, R0, 0x12, P0 ;  /* 0x0000001200007807 */ /* 0x000fc80000000000 */
[----:B------:R-:W-:-:S13]  /*0df0*/  ISETP.GE.AND P0, PT, R13, R0, PT ;  /* 0x000000000d00720c */ /* 0x000fda0003f06270 */
[----:B------:R-:W-:Y:S05]  /*0e00*/  @P0 BRA `(.L_x_14) ;  /* 0x0000000000980947 */ /* 0x000fea0003800000 */
[----:B------:R-:W0:Y:S01]  /*0e10*/  LDC.64 R2, c[0x0][0x358] ;  /* 0x0000d600ff027b82 */ /* 0x000e220000000a00 */
[C---:B------:R-:W-:Y:S01]  /*0e20*/  SHF.L.U64.HI R21, R8.reuse, 0xb, R9 ;  /* 0x0000000b08157819 */ /* 0x040fe20000010209 */
[----:B------:R-:W-:Y:S01]  /*0e30*/  BSSY.RECONVERGENT B3, `(.L_x_15) ;  /* 0x0000022000037945 */ /* 0x000fe20003800200 */
[----:B------:R-:W-:Y:S01]  /*0e40*/  IMAD.SHL.U32 R15, R8, 0x800, RZ ;  /* 0x00000800080f7824 */ /* 0x000fe200078e00ff */
[----:B------:R-:W-:Y:S01]  /*0e50*/  IADD3 R18, PT, PT, RZ, -R17, -R0 ;  /* 0x80000011ff127210 */ /* 0x000fe20007ffe800 */
[----:B------:R-:W-:Y:S01]  /*0e60*/  IMAD.MOV.U32 R20, RZ, RZ, RZ ;  /* 0x000000ffff147224 */ /* 0x000fe200078e00ff */
[----:B------:R-:W-:Y:S02]  /*0e70*/  CS2R R10, SRZ ;  /* 0x00000000000a7805 */ /* 0x000fe4000001ff00 */
[----:B------:R-:W-:-:S07]  /*0e80*/  LOP3.LUT R21, R21, 0x80000000, RZ, 0xfc, !PT ;  /* 0x8000000015157812 */ /* 0x000fce00078efcff */
.L_x_16:
[----:B------:R-:W1:Y:S01]  /*0e90*/  LDC.64 R8, c[0x4][RZ] ;  /* 0x01000000ff087b82 */ /* 0x000e620000000a00 */
[----:B0-----:R-:W-:Y:S02]  /*0ea0*/  R2UR UR6, R2 ;  /* 0x00000000020672ca */ /* 0x001fe400000e0000 */
[----:B------:R-:W-:Y:S01]  /*0eb0*/  R2UR UR7, R3 ;  /* 0x00000000030772ca */ /* 0x000fe200000e0000 */
[----:B-1----:R-:W-:-:S12]  /*0ec0*/  IMAD.WIDE R8, R13, 0x8, R8 ;  /* 0x000000080d087825 */ /* 0x002fd800078e0208 */
[----:B------:R-:W2:Y:S01]  /*0ed0*/  LDG.E.64.CONSTANT R8, desc[UR6][R8.64] ;  /* 0x0000000608087981 */ /* 0x000ea2000c1e9b00 */
[----:B------:R-:W-:Y:S02]  /*0ee0*/  VIADD R18, R18, 0x1 ;  /* 0x0000000112127836 */ /* 0x000fe40000000000 */
[----:B------:R-:W-:Y:S02]  /*0ef0*/  VIADD R13, R13, 0x1 ;  /* 0x000000010d0d7836 */ /* 0x000fe40000000000 */
[----:B--2---:R-:W-:-:S04]  /*0f00*/  IMAD.WIDE.U32 R10, P2, R8, R15, R10 ;  /* 0x0000000f080a7225 */ /* 0x004fc8000784000a */
[C---:B------:R-:W-:Y:S02]  /*0f10*/  IMAD R23, R8.reuse, R21, RZ ;  /* 0x0000001508177224 */ /* 0x040fe400078e02ff */
[----:B------:R-:W-:Y:S02]  /*0f20*/  IMAD R22, R9, R15, RZ ;  /* 0x0000000f09167224 */ /* 0x000fe400078e02ff */
[----:B------:R-:W-:Y:S01]  /*0f30*/  IMAD.HI.U32 R25, R8, R21, RZ ;  /* 0x0000001508197227 */ /* 0x000fe200078e00ff */
[----:B------:R-:W-:-:S03]  /*0f40*/  IADD3 R11, P0, PT, R23, R11, RZ ;  /* 0x0000000b170b7210 */ /* 0x000fc60007f1e0ff */
[----:B------:R-:W-:Y:S01]  /*0f50*/  IMAD.X R25, RZ, RZ, R25, P2 ;  /* 0x000000ffff197224 */ /* 0x000fe200010e0619 */
[----:B------:R-:W-:Y:S01]  /*0f60*/  IADD3 R11, P1, PT, R22, R11, RZ ;  /* 0x0000000b160b7210 */ /* 0x000fe20007f3e0ff */
[----:B------:R-:W-:-:S04]  /*0f70*/  IMAD.HI.U32 R22, R9, R15, RZ ;  /* 0x0000000f09167227 */ /* 0x000fc800078e00ff */
[----:B------:R-:W-:Y:S01]  /*0f80*/  IMAD.HI.U32 R8, R9, R21, RZ ;  /* 0x0000001509087227 */ /* 0x000fe200078e00ff */
[----:B------:R-:W-:-:S03]  /*0f90*/  IADD3.X R22, P0, PT, R22, R25, RZ, P0, !PT ;  /* 0x0000001916167210 */ /* 0x000fc6000071e4ff */
[----:B------:R-:W-:Y:S02]  /*0fa0*/  IMAD R9, R9, R21, RZ ;  /* 0x0000001509097224 */ /* 0x000fe400078e02ff */
[----:B------:R-:W-:Y:S01]  /*0fb0*/  IMAD.X R8, RZ, RZ, R8, P0 ;  /* 0x000000ffff087224 */ /* 0x000fe200000e0608 */
[----:B------:R-:W-:Y:S01]  /*0fc0*/  ISETP.NE.AND P0, PT, R18, -0xf, PT ;  /* 0xfffffff11200780c */ /* 0x000fe20003f05270 */
[C---:B------:R-:W-:Y:S01]  /*0fd0*/  IMAD R23, R20.reuse, 0x8, R1 ;  /* 0x0000000814177824 */ /* 0x040fe200078e0201 */
[----:B------:R-:W-:Y:S01]  /*0fe0*/  IADD3.X R22, P1, PT, R9, R22, RZ, P1, !PT ;  /* 0x0000001609167210 */ /* 0x000fe20000f3e4ff */
[----:B------:R-:W-:-:S03]  /*0ff0*/  VIADD R20, R20, 0x1 ;  /* 0x0000000114147836 */ /* 0x000fc60000000000 */
[----:B------:R0:W-:Y:S01]  /*1000*/  STL.64 [R23], R10 ;  /* 0x0000000a17007387 */ /* 0x0001e20000100a00 */
[----:B------:R-:W-:Y:S02]  /*1010*/  IMAD.X R9, RZ, RZ, R8, P1 ;  /* 0x000000ffff097224 */ /* 0x000fe400008e0608 */
[----:B0-----:R-:W-:Y:S02]  /*1020*/  IMAD.MOV.U32 R10, RZ, RZ, R22 ;  /* 0x000000ffff0a7224 */ /* 0x001fe400078e0016 */
[----:B------:R-:W-:Y:S02]  /*1030*/  IMAD.MOV.U32 R11, RZ, RZ, R9 ;  /* 0x000000ffff0b7224 */ /* 0x000fe400078e0009 */
[----:B------:R-:W-:Y:S05]  /*1040*/  @P0 BRA `(.L_x_16) ;  /* 0xfffffffc00900947 */ /* 0x000fea000383ffff */
[----:B------:R-:W-:Y:S05]  /*1050*/  BSYNC.RECONVERGENT B3 ;  /* 0x0000000000037941 */ /* 0x000fea0003800200 */
.L_x_15:
[----:B------:R-:W-:-:S07]  /*1060*/  IMAD.MOV.U32 R13, RZ, RZ, R0 ;  /* 0x000000ffff0d7224 */ /* 0x000fce00078e0000 */
.L_x_14:
[----:B------:R-:W-:Y:S05]  /*1070*/  BSYNC.RECONVERGENT B2 ;  /* 0x0000000000027941 */ /* 0x000fea0003800200 */
.L_x_13:
[----:B------:R-:W-:Y:S01]  /*1080*/  LOP3.LUT P0, R25, R12, 0x3f, RZ, 0xc0, !PT ;  /* 0x0000003f0c197812 */ /* 0x000fe2000780c0ff */
[----:B------:R-:W-:-:S04]  /*1090*/  IMAD.IADD R0, R17, 0x1, R13 ;  /* 0x0000000111007824 */ /* 0x000fc800078e020d */
[----:B------:R-:W-:-:S05]  /*10a0*/  IMAD.U32 R27, R0, 0x8, R1 ;  /* 0x00000008001b7824 */ /* 0x000fca00078e0001 */
[----:B------:R0:W-:Y:S04]  /*10b0*/  STL.64 [R27+-0x78], R10 ;  /* 0xffff880a1b007387 */ /* 0x0001e80000100a00 */
[----:B------:R-:W2:Y:S04]  /*10c0*/  @P0 LDL.64 R20, [R1+0x8] ;  /* 0x0000080001140983 */ /* 0x000ea80000100a00 */
[----:B------:R-:W3:Y:S04]  /*10d0*/  LDL.64 R8, [R1+0x10] ;  /* 0x0000100001087983 */ /* 0x000ee80000100a00 */
[----:B------:R-:W4:Y:S01]  /*10e0*/  LDL.64 R2, [R1+0x18] ;  /* 0x0000180001027983 */ /* 0x000f220000100a00 */
[----:B------:R-:W-:Y:S01]  /*10f0*/  @P0 LOP3.LUT R0, R25, 0x3f, RZ, 0x3c, !PT ;  /* 0x0000003f19000812 */ /* 0x000fe200078e3cff */
[----:B------:R-:W-:Y:S01]  /*1100*/  BSSY.RECONVERGENT B2, `(.L_x_17) ;  /* 0x0000034000027945 */ /* 0x000fe20003800200 */
[----:B--2---:R-:W-:-:S02]  /*1110*/  @P0 SHF.R.U64 R13, R20, 0x1, R21 ;  /* 0x00000001140d0819 */ /* 0x004fc40000001215 */
[----:B------:R-:W-:Y:S02]  /*1120*/  @P0 SHF.R.U32.HI R15, RZ, 0x1, R21 ;  /* 0x00000001ff0f0819 */ /* 0x000fe40000011615 */
[CC--:B---3--:R-:W-:Y:S02]  /*1130*/  @P0 SHF.L.U32 R17, R8.reuse, R25.reuse, RZ ;  /* 0x0000001908110219 */ /* 0x0c8fe400000006ff */
[----:B0-----:R-:W-:Y:S02]  /*1140*/  @P0 SHF.R.U64 R10, R13, R0, R15 ;  /* 0x000000000d0a0219 */ /* 0x001fe4000000120f */
[--C-:B------:R-:W-:Y:S02]  /*1150*/  @P0 SHF.R.U32.HI R23, RZ, 0x1, R9.reuse ;  /* 0x00000001ff170819 */ /* 0x100fe40000011609 */
[C-C-:B------:R-:W-:Y:S02]  /*1160*/  @P0 SHF.R.U64 R21, R8.reuse, 0x1, R9.reuse ;  /* 0x0000000108150819 */ /* 0x140fe40000001209 */
[----:B------:R-:W-:-:S02]  /*1170*/  @P0 SHF.L.U64.HI R12, R8, R25, R9 ;  /* 0x00000019080c0219 */ /* 0x000fc40000010209 */
[----:B------:R-:W-:Y:S02]  /*1180*/  @P0 SHF.R.U32.HI R11, RZ, R0, R15 ;  /* 0x00000000ff0b0219 */ /* 0x000fe4000001160f */
[----:B------:R-:W-:Y:S02]  /*1190*/  @P0 LOP3.LUT R8, R17, R10, RZ, 0xfc, !PT ;  /* 0x0000000a11080212 */ /* 0x000fe400078efcff */
[----:B----4-:R-:W-:Y:S02]  /*11a0*/  @P0 SHF.L.U32 R13, R2, R25, RZ ;  /* 0x00000019020d0219 */ /* 0x010fe400000006ff */
[----:B------:R-:W-:Y:S01]  /*11b0*/  @P0 SHF.R.U64 R18, R21, R0, R23 ;  /* 0x0000000015120219 */ /* 0x000fe20000001217 */
[----:B------:R-:W-:Y:S01]  /*11c0*/  IMAD.SHL.U32 R10, R8, 0x4, RZ ;  /* 0x00000004080a7824 */ /* 0x000fe200078e00ff */
[----:B------:R-:W-:Y:S02]  /*11d0*/  @P0 LOP3.LUT R9, R12, R11, RZ, 0xfc, !PT ;  /* 0x0000000b0c090212 */ /* 0x000fe400078efcff */
[----:B------:R-:W-:-:S02]  /*11e0*/  @P0 SHF.L.U64.HI R25, R2, R25, R3 ;  /* 0x0000001902190219 */ /* 0x000fc40000010203 */
[----:B------:R-:W-:Y:S02]  /*11f0*/  @P0 SHF.R.U32.HI R0, RZ, R0, R23 ;  /* 0x00000000ff000219 */ /* 0x000fe40000011617 */
[----:B------:R-:W-:Y:S02]  /*1200*/  @P0 LOP3.LUT R2, R13, R18, RZ, 0xfc, !PT ;  /* 0x000000120d020212 */ /* 0x000fe400078efcff */
[----:B------:R-:W-:Y:S02]  /*1210*/  SHF.L.U64.HI R11, R8, 0x2, R9 ;  /* 0x00000002080b7819 */ /* 0x000fe40000010209 */
[----:B------:R-:W-:Y:S02]  /*1220*/  @P0 LOP3.LUT R3, R25, R0, RZ, 0xfc, !PT ;  /* 0x0000000019030212 */ /* 0x000fe400078efcff */
[----:B------:R-:W-:Y:S02]  /*1230*/  SHF.L.W.U32.HI R9, R9, 0x2, R2 ;  /* 0x0000000209097819 */ /* 0x000fe40000010e02 */
[----:B------:R-:W-:-:S02]  /*1240*/  IADD3 RZ, P0, PT, RZ, -R10, RZ ;  /* 0x8000000affff7210 */ /* 0x000fc40007f1e0ff */
[----:B------:R-:W-:Y:S02]  /*1250*/  LOP3.LUT R0, RZ, R11, RZ, 0x33, !PT ;  /* 0x0000000bff007212 */ /* 0x000fe400078e33ff */
[----:B------:R-:W-:Y:S02]  /*1260*/  SHF.L.W.U32.HI R2, R2, 0x2, R3 ;  /* 0x0000000202027819 */ /* 0x000fe40000010e03 */
[----:B------:R-:W-:Y:S02]  /*1270*/  LOP3.LUT R8, RZ, R9, RZ, 0x33, !PT ;  /* 0x00000009ff087212 */ /* 0x000fe400078e33ff */
[----:B------:R-:W-:Y:S02]  /*1280*/  IADD3.X R12, P0, PT, RZ, R0, RZ, P0, !PT ;  /* 0x00000000ff0c7210 */ /* 0x000fe4000071e4ff */
[----:B------:R-:W-:Y:S02]  /*1290*/  LOP3.LUT R0, RZ, R2, RZ, 0x33, !PT ;  /* 0x00000002ff007212 */ /* 0x000fe400078e33ff */
[----:B------:R-:W-:-:S02]  /*12a0*/  IADD3.X R8, P1, PT, RZ, R8, RZ, P0, !PT ;  /* 0x00000008ff087210 */ /* 0x000fc4000073e4ff */
[----:B------:R-:W-:-:S03]  /*12b0*/  ISETP.GT.U32.AND P2, PT, R9, -0x1, PT ;  /* 0xffffffff0900780c */ /* 0x000fc60003f44070 */
[----:B------:R-:W-:Y:S01]  /*12c0*/  IMAD.X R13, RZ, RZ, R0, P1 ;  /* 0x000000ffff0d7224 */ /* 0x000fe200008e0600 */
[----:B------:R-:W-:-:S04]  /*12d0*/  ISETP.GT.AND.EX P0, PT, R2, -0x1, PT, P2 ;  /* 0xffffffff0200780c */ /* 0x000fc80003f04320 */
[----:B------:R-:W-:Y:S02]  /*12e0*/  SEL R0, R2, R13, P0 ;  /* 0x0000000d02007207 */ /* 0x000fe40000000000 */
[----:B------:R-:W-:Y:S02]  /*12f0*/  SEL R9, R9, R8, P0 ;  /* 0x0000000809097207 */ /* 0x000fe40000000000 */
[----:B------:R-:W-:Y:S02]  /*1300*/  ISETP.NE.U32.AND P1, PT, R0, RZ, PT ;  /* 0x000000ff0000720c */ /* 0x000fe40003f25070 */
[----:B------:R-:W-:Y:S02]  /*1310*/  SEL R11, R11, R12, P0 ;  /* 0x0000000c0b0b7207 */ /* 0x000fe40000000000 */
[----:B------:R-:W-:Y:S01]  /*1320*/  SEL R13, R9, R0, !P1 ;  /* 0x00000000090d7207 */ /* 0x000fe20004800000 */
[----:B------:R-:W-:-:S05]  /*1330*/  @!P0 IMAD.MOV R10, RZ, RZ, -R10 ;  /* 0x000000ffff0a8224 */ /* 0x000fca00078e0a0a */
[----:B------:R-:W0:Y:S02]  /*1340*/  FLO.U32 R13, R13 ;  /* 0x0000000d000d7300 */ /* 0x000e2400000e0000 */
[C---:B0-----:R-:W-:Y:S02]  /*1350*/  IADD3 R15, PT, PT, -R13.reuse, 0x1f, RZ ;  /* 0x0000001f0d0f7810 */ /* 0x041fe40007ffe1ff */
[----:B------:R-:W-:-:S03]  /*1360*/  IADD3 R8, PT, PT, -R13, 0x3f, RZ ;  /* 0x0000003f0d087810 */ /* 0x000fc60007ffe1ff */
[----:B------:R-:W-:-:S05]  /*1370*/  @P1 IMAD.MOV R8, RZ, RZ, R15 ;  /* 0x000000ffff081224 */ /* 0x000fca00078e020f */
[----:B------:R-:W-:-:S13]  /*1380*/  ISETP.NE.AND P1, PT, R8, RZ, PT ;  /* 0x000000ff0800720c */ /* 0x000fda0003f25270 */
[----:B------:R-:W-:Y:S05]  /*1390*/  @!P1 BRA `(.L_x_18) ;  /* 0x0000000000289947 */ /* 0x000fea0003800000 */
[--C-:B------:R-:W-:Y:S02]  /*13a0*/  SHF.R.U64 R12, R10, 0x1, R11.reuse ;  /* 0x000000010a0c7819 */ /* 0x100fe4000000120b */
[C---:B------:R-:W-:Y:S02]  /*13b0*/  LOP3.LUT R10, R8.reuse, 0x3f, RZ, 0xc0, !PT ;  /* 0x0000003f080a7812 */ /* 0x040fe400078ec0ff */
[----:B------:R-:W-:Y:S02]  /*13c0*/  SHF.R.U32.HI R18, RZ, 0x1, R11 ;  /* 0x00000001ff127819 */ /* 0x000fe4000001160b */
[----:B------:R-:W-:Y:S02]  /*13d0*/  LOP3.LUT R11, R8, 0x3f, RZ, 0xc, !PT ;  /* 0x0000003f080b7812 */ /* 0x000fe400078e0cff */
[CC--:B------:R-:W-:Y:S02]  /*13e0*/  SHF.L.U64.HI R13, R9.reuse, R10.reuse, R0 ;  /* 0x0000000a090d7219 */ /* 0x0c0fe40000010200 */
[----:B------:R-:W-:-:S02]  /*13f0*/  SHF.L.U32 R10, R9, R10, RZ ;  /* 0x0000000a090a7219 */ /* 0x000fc400000006ff */
[-CC-:B------:R-:W-:Y:S02]  /*1400*/  SHF.R.U64 R9, R12, R11.reuse, R18.reuse ;  /* 0x0000000b0c097219 */ /* 0x180fe40000001212 */
[----:B------:R-:W-:Y:S02]  /*1410*/  SHF.R.U32.HI R0, RZ, R11, R18 ;  /* 0x0000000bff007219 */ /* 0x000fe40000011612 */
[----:B------:R-:W-:Y:S02]  /*1420*/  LOP3.LUT R9, R10, R9, RZ, 0xfc, !PT ;  /* 0x000000090a097212 */ /* 0x000fe400078efcff */
[----:B------:R-:W-:-:S07]  /*1430*/  LOP3.LUT R0, R13, R0, RZ, 0xfc, !PT ;  /* 0x000000000d007212 */ /* 0x000fce00078efcff */
.L_x_18:
[----:B------:R-:W-:Y:S05]  /*1440*/  BSYNC.RECONVERGENT B2 ;  /* 0x0000000000027941 */ /* 0x000fea0003800200 */
.L_x_17:
[----:B------:R-:W-:-:S04]  /*1450*/  IMAD.WIDE.U32 R12, R9, 0x2168c235, RZ ;  /* 0x2168c235090c7825 */ /* 0x000fc800078e00ff */
[----:B------:R-:W-:Y:S01]  /*1460*/  IMAD.MOV.U32 R10, RZ, RZ, R13 ;  /* 0x000000ffff0a7224 */ /* 0x000fe200078e000d */
[----:B------:R-:W-:Y:S01]  /*1470*/  IADD3 RZ, P1, PT, R12, R12, RZ ;  /* 0x0000000c0cff7210 */ /* 0x000fe20007f3e0ff */
[----:B------:R-:W-:Y:S02]  /*1480*/  IMAD.MOV.U32 R11, RZ, RZ, RZ ;  /* 0x000000ffff0b7224 */ /* 0x000fe400078e00ff */
[----:B------:R-:W-:Y:S02]  /*1490*/  IMAD R13, R0, -0x36f0255e, RZ ;  /* 0xc90fdaa2000d7824 */ /* 0x000fe400078e02ff */
[----:B------:R-:W-:-:S04]  /*14a0*/  IMAD.WIDE.U32 R10, R9, -0x36f0255e, R10 ;  /* 0xc90fdaa2090a7825 */ /* 0x000fc800078e000a */
[----:B------:R-:W-:-:S04]  /*14b0*/  IMAD.HI.U32 R9, R0, -0x36f0255e, RZ ;  /* 0xc90fdaa200097827 */ /* 0x000fc800078e00ff */
[----:B------:R-:W-:-:S04]  /*14c0*/  IMAD.WIDE.U32 R10, P2, R0, 0x2168c235, R10 ;  /* 0x2168c235000a7825 */ /* 0x000fc8000784000a */
[----:B------:R-:W-:Y:S01]  /*14d0*/  IMAD.X R0, RZ, RZ, R9, P2 ;  /* 0x000000ffff007224 */ /* 0x000fe200010e0609 */
[----:B------:R-:W-:Y:S02]  /*14e0*/  IADD3 R9, P2, PT, R13, R11, RZ ;  /* 0x0000000b0d097210 */ /* 0x000fe40007f5e0ff */
[----:B------:R-:W-:Y:S02]  /*14f0*/  IADD3.X RZ, P1, PT, R10, R10, RZ, P1, !PT ;  /* 0x0000000a0aff7210 */ /* 0x000fe40000f3e4ff */
[C---:B------:R-:W-:Y:S01]  /*1500*/  ISETP.GT.U32.AND P3, PT, R9.reuse, RZ, PT ;  /* 0x000000ff0900720c */ /* 0x040fe20003f64070 */
[----:B------:R-:W-:Y:S01]  /*1510*/  IMAD.X R0, RZ, RZ, R0, P2 ;  /* 0x000000ffff007224 */ /* 0x000fe200010e0600 */
[----:B------:R-:W-:-:S04]  /*1520*/  IADD3.X R10, P2, PT, R9, R9, RZ, P1, !PT ;  /* 0x00000009090a7210 */ /* 0x000fc80000f5e4ff */
[C---:B------:R-:W-:Y:S01]  /*1530*/  ISETP.GT.AND.EX P1, PT, R0.reuse, RZ, PT, P3 ;  /* 0x000000ff0000720c */ /* 0x040fe20003f24330 */
[----:B------:R-:W-:-:S03]  /*1540*/  IMAD.X R11, R0, 0x1, R0, P2 ;  /* 0x00000001000b7824 */ /* 0x000fc600010e0600 */
[----:B------:R-:W-:Y:S02]  /*1550*/  SEL R10, R10, R9, P1 ;  /* 0x000000090a0a7207 */ /* 0x000fe40000800000 */
[----:B------:R-:W-:Y:S02]  /*1560*/  SEL R9, R11, R0, P1 ;  /* 0x000000000b097207 */ /* 0x000fe40000800000 */
[----:B------:R-:W-:Y:S02]  /*1570*/  IADD3 R0, P2, PT, R10, 0x1, RZ ;  /* 0x000000010a007810 */ /* 0x000fe40007f5e0ff */
[----:B------:R-:W-:Y:S02]  /*1580*/  SEL R11, RZ, 0xffffffff, !P1 ;  /* 0xffffffffff0b7807 */ /* 0x000fe40004800000 */
[----:B------:R-:W-:Y:S01]  /*1590*/  LOP3.LUT P1, R19, R19, 0x80000000, RZ, 0xc0, !PT ;  /* 0x8000000013137812 */ /* 0x000fe2000782c0ff */
[----:B------:R-:W-:Y:S02]  /*15a0*/  IMAD.X R9, RZ, RZ, R9, P2 ;  /* 0x000000ffff097224 */ /* 0x000fe400010e0609 */
[----:B------:R-:W-:Y:S01]  /*15b0*/  IMAD.IADD R10, R11, 0x1, -R8 ;  /* 0x000000010b0a7824 */ /* 0x000fe200078e0a08 */
[----:B------:R-:W-:-:S02]  /*15c0*/  SHF.R.U32.HI R11, RZ, 0x1e, R3 ;  /* 0x0000001eff0b7819 */ /* 0x000fc40000011603 */
[----:B------:R-:W-:Y:S02]  /*15d0*/  SHF.R.U64 R0, R0, 0xa, R9 ;  /* 0x0000000a00007819 */ /* 0x000fe40000001209 */
[----:B------:R-:W-:Y:S02]  /*15e0*/  LEA.HI R2, R2, R11, RZ, 0x1 ;  /* 0x0000000b02027211 */ /* 0x000fe400078f08ff */
[----:B------:R-:W-:Y:S02]  /*15f0*/  IADD3 R0, P2, PT, R0, 0x1, RZ ;  /* 0x0000000100007810 */ /* 0x000fe40007f5e0ff */
[----:B------:R-:W-:Y:S01]  /*1600*/  @!P0 LOP3.LUT R19, R19, 0x80000000, RZ, 0x3c, !PT ;  /* 0x8000000013138812 */ /* 0x000fe200078e3cff */
[----:B------:R-:W-:Y:S01]  /*1610*/  @P1 IMAD.MOV R2, RZ, RZ, -R2 ;  /* 0x000000ffff021224 */ /* 0x000fe200078e0a02 */
[----:B------:R-:W-:-:S04]  /*1620*/  LEA.HI.X R9, R9, RZ, RZ, 0x16, P2 ;  /* 0x000000ff09097211 */ /* 0x000fc800010fb4ff */
[--C-:B------:R-:W-:Y:S01]  /*1630*/  SHF.R.U64 R8, R0, 0x1, R9.reuse ;  /* 0x0000000100087819 */ /* 0x100fe20000001209 */
[----:B------:R-:W-:Y:S01]  /*1640*/  IMAD.SHL.U32 R0, R10, 0x100000, RZ ;  /* 0x001000000a007824 */ /* 0x000fe200078e00ff */
[----:B------:R-:W-:Y:S02]  /*1650*/  SHF.R.U32.HI R3, RZ, 0x1, R9 ;  /* 0x00000001ff037819 */ /* 0x000fe40000011609 */
[----:B------:R-:W-:-:S04]  /*1660*/  IADD3 R8, P2, P3, RZ, RZ, R8 ;  /* 0x000000ffff087210 */ /* 0x000fc80007b5e008 */
[----:B------:R-:W-:-:S04]  /*1670*/  IADD3.X R0, PT, PT, R0, 0x3fe00000, R3, P2, P3 ;  /* 0x3fe0000000007810 */ /* 0x000fc800017e6403 */
[----:B------:R-:W-:-:S07]  /*1680*/  LOP3.LUT R9, R0, R19, RZ, 0xfc, !PT ;  /* 0x0000001300097212 */ /* 0x000fce00078efcff */
.L_x_12:
[----:B------:R-:W-:Y:S02]  /*1690*/  IMAD.MOV.U32 R17, RZ, RZ, 0x0 ;  /* 0x00000000ff117424 */ /* 0x000fe400078e00ff */
[----:B------:R-:W-:Y:S02]  /*16a0*/  IMAD.MOV.U32 R0, RZ, RZ, R2 ;  /* 0x000000ffff007224 */ /* 0x000fe400078e0002 */
[----:B------:R-:W-:Y:S05]  /*16b0*/  RET.REL.NODEC R16 `(_Z21wrap_expression_1_GPUPdS_) ;  /* 0xffffffe810507950 */ /* 0x000fea0003c3ffff */
.L_x_19:
[----:B------:R-:W-:-:S00]  /*16c0*/  BRA `(.L_x_19) ;  /* 0xfffffffc00fc7947 */ /* 0x000fc0000383ffff */
[----:B------:R-:W-:-:S00]  /*16d0*/  NOP ;  /* 0x0000000000007918 */ /* 0x000fc00000000000 */
        /* <DEDUP_REMOVED lines=10> */
.L_x_21:


//--------------------- .text._Z12sequence_gpuPii --------------------------
	.section	.text._Z12sequence_gpuPii,"ax",@progbits
	.align	128
        .global         _Z12sequence_gpuPii
        .type           _Z12sequence_gpuPii,@function
        .size           _Z12sequence_gpuPii,(.L_x_23 - _Z12sequence_gpuPii)
        .other          _Z12sequence_gpuPii,@"STO_CUDA_ENTRY STV_DEFAULT"
_Z12sequence_gpuPii:
.text._Z12sequence_gpuPii:
[----:B------:R-:W-:Y:S01]  /*0000*/  LDC R1, c[0x0][0x37c] ;  /* 0x0000df00ff017b82 */ /* 0x000fe20000000800 */
[----:B------:R-:W0:Y:S07]  /*0010*/  S2R R0, SR_TID.X ;  /* 0x0000000000007919 */ /* 0x000e2e0000002100 */
[----:B------:R-:W0:Y:S01]  /*0020*/  S2UR UR4, SR_CTAID.X ;  /* 0x00000000000479c3 */ /* 0x000e220000002500 */
[----:B------:R-:W1:Y:S07]  /*0030*/  LDCU UR5, c[0x0][0x388] ;  /* 0x00007100ff0577ac */ /* 0x000e6e0008000800 */
[----:B------:R-:W0:Y:S02]  /*0040*/  LDC R5, c[0x0][0x360] ;  /* 0x0000d800ff057b82 */ /* 0x000e240000000800 */
[----:B0-----:R-:W-:-:S05]  /*0050*/  IMAD R5, R5, UR4, R0 ;  /* 0x0000000405057c24 */ /* 0x001fca000f8e0200 */
[----:B-1----:R-:W-:-:S13]  /*0060*/  ISETP.GE.AND P0, PT, R5, UR5, PT ;  /* 0x0000000505007c0c */ /* 0x002fda000bf06270 */
[----:B------:R-:W-:Y:S05]  /*0070*/  @P0 EXIT ;  /* 0x000000000000094d */ /* 0x000fea0003800000 */
[----:B------:R-:W0:Y:S01]  /*0080*/  LDC.64 R2, c[0x0][0x380] ;  /* 0x0000e000ff027b82 */ /* 0x000e220000000a00 */
[----:B------:R-:W1:Y:S01]  /*0090*/  LDCU.64 UR4, c[0x0][0x358] ;  /* 0x00006b00ff0477ac */ /* 0x000e620008000a00 */
[----:B0-----:R-:W-:-:S05]  /*00a0*/  IMAD.WIDE R2, R5, 0x4, R2 ;  /* 0x0000000405027825 */ /* 0x001fca00078e0202 */
[----:B-1----:R-:W-:Y:S01]  /*00b0*/  STG.E desc[UR4][R2.64], R5 ;  /* 0x0000000502007986 */ /* 0x002fe2000c101904 */
[----:B------:R-:W-:Y:S05]  /*00c0*/  EXIT ;  /* 0x000000000000794d */ /* 0x000fea0003800000 */
.L_x_20:
        /* <DEDUP_REMOVED lines=11> */
.L_x_23:


//--------------------- .nv.global.init           --------------------------
	.section	.nv.global.init,"aw",@progbits
	.align	16
.nv.global.init:
	.type		__cudart_sin_cos_coeffs,@object
	.size		__cudart_sin_cos_coeffs,(__cudart_i2opi_d - __cudart_sin_cos_coeffs)
__cudart_sin_cos_coeffs:
        /*0000*/ 	.byte	0x46, 0xd2, 0xb0, 0x2c, 0xf1, 0xe5, 0x5a, 0xbe, 0x92, 0xe3, 0xac, 0x69, 0xe3, 0x1d, 0xc7, 0x3e
        /*0010*/ 	.byte	0xa1, 0x62, 0xdb, 0x19, 0xa0, 0x01, 0x2a, 0xbf, 0x18, 0x08, 0x11, 0x11, 0x11, 0x11, 0x81, 0x3f
        /*0020*/ 	.byte	0x54, 0x55, 0x55, 0x55, 0x55, 0x55, 0xc5, 0xbf, 0x00, 0x00, 0x00, 0x00, 0x00, 0x00, 0x00, 0x00
        /*0030*/ 	.byte	0x00, 0x00, 0x00, 0x00, 0x00, 0x00, 0x00, 0x00, 0x64, 0x81, 0xfd, 0x20, 0x83, 0xff, 0xa8, 0xbd
        /*0040*/ 	.byte	0x28, 0x85, 0xef, 0xc1, 0xa7, 0xee, 0x21, 0x3e, 0xd9, 0xe6, 0x06, 0x8e, 0x4f, 0x7e, 0x92, 0xbe
        /*0050*/ 	.byte	0xe9, 0xbc, 0xdd, 0x19, 0xa0, 0x01, 0xfa, 0x3e, 0x47, 0x5d, 0xc1, 0x16, 0x6c, 0xc1, 0x56, 0xbf
        /*0060*/ 	.byte	0x51, 0x55, 0x55, 0x55, 0x55, 0x55, 0xa5, 0x3f, 0x00, 0x00, 0x00, 0x00, 0x00, 0x00, 0xe0, 0xbf
        /*0070*/ 	.byte	0x00, 0x00, 0x00, 0x00, 0x00, 0x00, 0xf0, 0x3f, 0x00, 0x00, 0x00, 0x00, 0x00, 0x00, 0x00, 0x00
	.type		__cudart_i2opi_d,@object
	.size		__cudart_i2opi_d,(.L_0 - __cudart_i2opi_d)
__cudart_i2opi_d:
        /* <DEDUP_REMOVED lines=9> */
.L_0:


//--------------------- .nv.shared.reserved.0     --------------------------
	.section	.nv.shared.reserved.0,"aw",@nobits
	.weak		__nv_reservedSMEM_offset_0_alias
	.size		__nv_reservedSMEM_offset_0_alias, 0, 64
	.other		__nv_reservedSMEM_offset_0_alias,@"STO_CUDA_RESERVED_SHARED STV_DEFAULT"
__nv_reservedSMEM_offset_0_alias:
	.zero		0
	.zero		64


//--------------------- .nv.constant0._Z21wrap_expression_1_GPUPdS_ --------------------------
	.section	.nv.constant0._Z21wrap_expression_1_GPUPdS_,"a",@progbits
	.sectionflags	@""
	.align	4
.nv.constant0._Z21wrap_expression_1_GPUPdS_:
	.zero		912


//--------------------- .nv.constant0._Z12sequence_gpuPii --------------------------
	.section	.nv.constant0._Z12sequence_gpuPii,"a",@progbits
	.sectionflags	@""
	.align	4
.nv.constant0._Z12sequence_gpuPii:
	.zero		908


//--------------------- SYMBOLS --------------------------

	.type		.nv.reservedSmem.offset0,@object
	.size		.nv.reservedSmem.offset0,0x4
